//
// Generated by NVIDIA NVVM Compiler
//
// Compiler Build ID: CL-36424714
// Cuda compilation tools, release 13.0, V13.0.88
// Based on NVVM 20.0.0
//

.version 9.0
.target sm_100
.address_size 64

	// .globl	_Z16calculoTrapezioslddlddPdl
.func  (.param .align 16 .b8 func_retval0[16]) __internal_trig_reduction_slowpathd
(
	.param .b64 __internal_trig_reduction_slowpathd_param_0
)
;
// _ZZ16calculoTrapezioslddlddPdlE16soma_total_bloco has been demoted
.global .align 8 .b8 __cudart_i2opi_d[144] = {8, 93, 141, 31, 177, 95, 251, 107, 234, 146, 82, 138, 247, 57, 7, 61, 123, 241, 229, 235, 199, 186, 39, 117, 45, 234, 95, 158, 102, 63, 70, 79, 183, 9, 203, 39, 207, 126, 54, 109, 31, 109, 10, 90, 139, 17, 47, 239, 15, 152, 5, 222, 255, 151, 248, 31, 59, 40, 249, 189, 139, 95, 132, 156, 244, 57, 83, 131, 57, 214, 145, 57, 65, 126, 95, 180, 38, 112, 156, 233, 132, 68, 187, 46, 245, 53, 130, 232, 62, 167, 41, 177, 28, 235, 29, 254, 28, 146, 209, 9, 234, 46, 73, 6, 224, 210, 77, 66, 58, 110, 36, 183, 97, 197, 187, 222, 171, 99, 81, 254, 65, 144, 67, 60, 153, 149, 98, 219, 192, 221, 52, 245, 209, 87, 39, 252, 41, 21, 68, 78, 110, 131, 249, 162};
.global .align 16 .b8 __cudart_sin_cos_coeffs[128] = {70, 210, 176, 44, 241, 229, 90, 190, 146, 227, 172, 105, 227, 29, 199, 62, 161, 98, 219, 25, 160, 1, 42, 191, 24, 8, 17, 17, 17, 17, 129, 63, 84, 85, 85, 85, 85, 85, 197, 191, 0, 0, 0, 0, 0, 0, 0, 0, 0, 0, 0, 0, 0, 0, 0, 0, 100, 129, 253, 32, 131, 255, 168, 189, 40, 133, 239, 193, 167, 238, 33, 62, 217, 230, 6, 142, 79, 126, 146, 190, 233, 188, 221, 25, 160, 1, 250, 62, 71, 93, 193, 22, 108, 193, 86, 191, 81, 85, 85, 85, 85, 85, 165, 63, 0, 0, 0, 0, 0, 0, 224, 191, 0, 0, 0, 0, 0, 0, 240, 63};

.visible .entry _Z16calculoTrapezioslddlddPdl(
	.param .u64 _Z16calculoTrapezioslddlddPdl_param_0,
	.param .f64 _Z16calculoTrapezioslddlddPdl_param_1,
	.param .f64 _Z16calculoTrapezioslddlddPdl_param_2,
	.param .u64 _Z16calculoTrapezioslddlddPdl_param_3,
	.param .f64 _Z16calculoTrapezioslddlddPdl_param_4,
	.param .f64 _Z16calculoTrapezioslddlddPdl_param_5,
	.param .u64 .ptr .align 1 _Z16calculoTrapezioslddlddPdl_param_6,
	.param .u64 _Z16calculoTrapezioslddlddPdl_param_7
)
{
	.reg .pred 	%p<23>;
	.reg .b32 	%r<57>;
	.reg .b64 	%rd<49>;
	.reg .b64 	%fd<226>;
	// demoted variable
	.shared .align 8 .b8 _ZZ16calculoTrapezioslddlddPdlE16soma_total_bloco[4096];
	ld.param.u64 	%rd13, [_Z16calculoTrapezioslddlddPdl_param_0];
	ld.param.f64 	%fd39, [_Z16calculoTrapezioslddlddPdl_param_2];
	ld.param.u64 	%rd14, [_Z16calculoTrapezioslddlddPdl_param_3];
	ld.param.f64 	%fd41, [_Z16calculoTrapezioslddlddPdl_param_5];
	ld.param.u64 	%rd16, [_Z16calculoTrapezioslddlddPdl_param_7];
	mov.u32 	%r1, %tid.x;
	setp.gt.u32 	%p1, %r1, 511;
	shl.b32 	%r18, %r1, 3;
	mov.u32 	%r19, _ZZ16calculoTrapezioslddlddPdlE16soma_total_bloco;
	add.s32 	%r2, %r19, %r18;
	@%p1 bra 	$L__BB0_2;
	mov.b64 	%rd17, 0;
	st.shared.u64 	[%r2], %rd17;
$L__BB0_2:
	mov.u32 	%r3, %ctaid.x;
	shl.b32 	%r20, %r3, 9;
	add.s32 	%r21, %r20, %r1;
	cvt.u64.u32 	%rd18, %r21;
	mul.lo.s64 	%rd45, %rd16, %rd18;
	mul.lo.s64 	%rd19, %rd14, %rd13;
	add.s64 	%rd20, %rd45, %rd16;
	min.s64 	%rd2, %rd19, %rd20;
	bar.sync 	0;
	setp.ge.s64 	%p2, %rd45, %rd2;
	@%p2 bra 	$L__BB0_24;
	cvt.u32.u64 	%r22, %rd14;
$L__BB0_4:
	or.b64  	%rd21, %rd45, %rd14;
	and.b64  	%rd22, %rd21, -4294967296;
	setp.ne.s64 	%p3, %rd22, 0;
	@%p3 bra 	$L__BB0_6;
	cvt.u32.u64 	%r23, %rd45;
	div.u32 	%r24, %r23, %r22;
	mul.lo.s32 	%r25, %r24, %r22;
	sub.s32 	%r26, %r23, %r25;
	cvt.u64.u32 	%rd46, %r24;
	cvt.u64.u32 	%rd47, %r26;
	bra.uni 	$L__BB0_7;
$L__BB0_6:
	div.s64 	%rd46, %rd45, %rd14;
	mul.lo.s64 	%rd23, %rd46, %rd14;
	sub.s64 	%rd47, %rd45, %rd23;
$L__BB0_7:
	ld.param.f64 	%fd220, [_Z16calculoTrapezioslddlddPdl_param_4];
	ld.param.f64 	%fd219, [_Z16calculoTrapezioslddlddPdl_param_1];
	cvt.rn.f64.s64 	%fd42, %rd46;
	fma.rn.f64 	%fd1, %fd39, %fd42, %fd219;
	cvt.rn.f64.s64 	%fd43, %rd47;
	fma.rn.f64 	%fd2, %fd41, %fd43, %fd220;
	add.f64 	%fd3, %fd41, %fd2;
	mul.f64 	%fd4, %fd1, %fd1;
	mul.f64 	%fd5, %fd2, %fd2;
	add.f64 	%fd6, %fd4, %fd5;
	abs.f64 	%fd7, %fd6;
	setp.neu.f64 	%p4, %fd7, 0d7FF0000000000000;
	@%p4 bra 	$L__BB0_9;
	mov.f64 	%fd49, 0d0000000000000000;
	mul.rn.f64 	%fd221, %fd6, %fd49;
	mov.b32 	%r52, 0;
	bra.uni 	$L__BB0_11;
$L__BB0_9:
	mul.f64 	%fd44, %fd6, 0d3FE45F306DC9C883;
	cvt.rni.s32.f64 	%r52, %fd44;
	cvt.rn.f64.s32 	%fd45, %r52;
	fma.rn.f64 	%fd46, %fd45, 0dBFF921FB54442D18, %fd6;
	fma.rn.f64 	%fd47, %fd45, 0dBC91A62633145C00, %fd46;
	fma.rn.f64 	%fd221, %fd45, 0dB97B839A252049C0, %fd47;
	setp.ltu.f64 	%p5, %fd7, 0d41E0000000000000;
	@%p5 bra 	$L__BB0_11;
	{ // callseq 0, 0
	.param .b64 param0;
	st.param.f64 	[param0], %fd6;
	.param .align 16 .b8 retval0[16];
	call.uni (retval0), 
	__internal_trig_reduction_slowpathd, 
	(
	param0
	);
	ld.param.f64 	%fd221, [retval0];
	ld.param.b32 	%r52, [retval0+8];
	} // callseq 0
$L__BB0_11:
	shl.b32 	%r29, %r52, 6;
	cvt.u64.u32 	%rd24, %r29;
	and.b64  	%rd25, %rd24, 64;
	mov.u64 	%rd26, __cudart_sin_cos_coeffs;
	add.s64 	%rd27, %rd26, %rd25;
	mul.rn.f64 	%fd50, %fd221, %fd221;
	and.b32  	%r30, %r52, 1;
	setp.eq.b32 	%p6, %r30, 1;
	selp.f64 	%fd51, 0dBDA8FF8320FD8164, 0d3DE5DB65F9785EBA, %p6;
	ld.global.nc.v2.f64 	{%fd52, %fd53}, [%rd27];
	fma.rn.f64 	%fd54, %fd51, %fd50, %fd52;
	fma.rn.f64 	%fd55, %fd54, %fd50, %fd53;
	ld.global.nc.v2.f64 	{%fd56, %fd57}, [%rd27+16];
	fma.rn.f64 	%fd58, %fd55, %fd50, %fd56;
	fma.rn.f64 	%fd59, %fd58, %fd50, %fd57;
	ld.global.nc.v2.f64 	{%fd60, %fd61}, [%rd27+32];
	fma.rn.f64 	%fd62, %fd59, %fd50, %fd60;
	fma.rn.f64 	%fd63, %fd62, %fd50, %fd61;
	fma.rn.f64 	%fd64, %fd63, %fd221, %fd221;
	fma.rn.f64 	%fd65, %fd63, %fd50, 0d3FF0000000000000;
	selp.f64 	%fd66, %fd65, %fd64, %p6;
	and.b32  	%r31, %r52, 2;
	setp.eq.s32 	%p7, %r31, 0;
	mov.f64 	%fd67, 0d0000000000000000;
	sub.f64 	%fd68, %fd67, %fd66;
	selp.f64 	%fd12, %fd66, %fd68, %p7;
	mul.f64 	%fd13, %fd3, %fd3;
	add.f64 	%fd14, %fd4, %fd13;
	abs.f64 	%fd15, %fd14;
	setp.neu.f64 	%p8, %fd15, 0d7FF0000000000000;
	@%p8 bra 	$L__BB0_13;
	mov.f64 	%fd74, 0d0000000000000000;
	mul.rn.f64 	%fd222, %fd14, %fd74;
	mov.b32 	%r53, 0;
	bra.uni 	$L__BB0_15;
$L__BB0_13:
	mul.f64 	%fd69, %fd14, 0d3FE45F306DC9C883;
	cvt.rni.s32.f64 	%r53, %fd69;
	cvt.rn.f64.s32 	%fd70, %r53;
	fma.rn.f64 	%fd71, %fd70, 0dBFF921FB54442D18, %fd14;
	fma.rn.f64 	%fd72, %fd70, 0dBC91A62633145C00, %fd71;
	fma.rn.f64 	%fd222, %fd70, 0dB97B839A252049C0, %fd72;
	setp.ltu.f64 	%p9, %fd15, 0d41E0000000000000;
	@%p9 bra 	$L__BB0_15;
	{ // callseq 1, 0
	.param .b64 param0;
	st.param.f64 	[param0], %fd14;
	.param .align 16 .b8 retval0[16];
	call.uni (retval0), 
	__internal_trig_reduction_slowpathd, 
	(
	param0
	);
	ld.param.f64 	%fd222, [retval0];
	ld.param.b32 	%r53, [retval0+8];
	} // callseq 1
$L__BB0_15:
	add.f64 	%fd75, %fd39, %fd1;
	shl.b32 	%r34, %r53, 6;
	cvt.u64.u32 	%rd28, %r34;
	and.b64  	%rd29, %rd28, 64;
	mov.u64 	%rd30, __cudart_sin_cos_coeffs;
	add.s64 	%rd31, %rd30, %rd29;
	mul.rn.f64 	%fd76, %fd222, %fd222;
	and.b32  	%r35, %r53, 1;
	setp.eq.b32 	%p10, %r35, 1;
	selp.f64 	%fd77, 0dBDA8FF8320FD8164, 0d3DE5DB65F9785EBA, %p10;
	ld.global.nc.v2.f64 	{%fd78, %fd79}, [%rd31];
	fma.rn.f64 	%fd80, %fd77, %fd76, %fd78;
	fma.rn.f64 	%fd81, %fd80, %fd76, %fd79;
	ld.global.nc.v2.f64 	{%fd82, %fd83}, [%rd31+16];
	fma.rn.f64 	%fd84, %fd81, %fd76, %fd82;
	fma.rn.f64 	%fd85, %fd84, %fd76, %fd83;
	ld.global.nc.v2.f64 	{%fd86, %fd87}, [%rd31+32];
	fma.rn.f64 	%fd88, %fd85, %fd76, %fd86;
	fma.rn.f64 	%fd89, %fd88, %fd76, %fd87;
	fma.rn.f64 	%fd90, %fd89, %fd222, %fd222;
	fma.rn.f64 	%fd91, %fd89, %fd76, 0d3FF0000000000000;
	selp.f64 	%fd92, %fd91, %fd90, %p10;
	and.b32  	%r36, %r53, 2;
	setp.eq.s32 	%p11, %r36, 0;
	mov.f64 	%fd93, 0d0000000000000000;
	sub.f64 	%fd94, %fd93, %fd92;
	selp.f64 	%fd95, %fd92, %fd94, %p11;
	add.f64 	%fd96, %fd12, %fd95;
	sub.f64 	%fd20, %fd3, %fd2;
	mul.f64 	%fd97, %fd20, %fd96;
	fma.rn.f64 	%fd21, %fd97, 0d3FE0000000000000, 0d0000000000000000;
	mul.f64 	%fd22, %fd75, %fd75;
	add.f64 	%fd23, %fd22, %fd5;
	abs.f64 	%fd24, %fd23;
	setp.neu.f64 	%p12, %fd24, 0d7FF0000000000000;
	@%p12 bra 	$L__BB0_17;
	mov.f64 	%fd103, 0d0000000000000000;
	mul.rn.f64 	%fd223, %fd23, %fd103;
	mov.b32 	%r54, 0;
	bra.uni 	$L__BB0_19;
$L__BB0_17:
	mul.f64 	%fd98, %fd23, 0d3FE45F306DC9C883;
	cvt.rni.s32.f64 	%r54, %fd98;
	cvt.rn.f64.s32 	%fd99, %r54;
	fma.rn.f64 	%fd100, %fd99, 0dBFF921FB54442D18, %fd23;
	fma.rn.f64 	%fd101, %fd99, 0dBC91A62633145C00, %fd100;
	fma.rn.f64 	%fd223, %fd99, 0dB97B839A252049C0, %fd101;
	setp.ltu.f64 	%p13, %fd24, 0d41E0000000000000;
	@%p13 bra 	$L__BB0_19;
	{ // callseq 2, 0
	.param .b64 param0;
	st.param.f64 	[param0], %fd23;
	.param .align 16 .b8 retval0[16];
	call.uni (retval0), 
	__internal_trig_reduction_slowpathd, 
	(
	param0
	);
	ld.param.f64 	%fd223, [retval0];
	ld.param.b32 	%r54, [retval0+8];
	} // callseq 2
$L__BB0_19:
	shl.b32 	%r39, %r54, 6;
	cvt.u64.u32 	%rd32, %r39;
	and.b64  	%rd33, %rd32, 64;
	mov.u64 	%rd34, __cudart_sin_cos_coeffs;
	add.s64 	%rd35, %rd34, %rd33;
	mul.rn.f64 	%fd104, %fd223, %fd223;
	and.b32  	%r40, %r54, 1;
	setp.eq.b32 	%p14, %r40, 1;
	selp.f64 	%fd105, 0dBDA8FF8320FD8164, 0d3DE5DB65F9785EBA, %p14;
	ld.global.nc.v2.f64 	{%fd106, %fd107}, [%rd35];
	fma.rn.f64 	%fd108, %fd105, %fd104, %fd106;
	fma.rn.f64 	%fd109, %fd108, %fd104, %fd107;
	ld.global.nc.v2.f64 	{%fd110, %fd111}, [%rd35+16];
	fma.rn.f64 	%fd112, %fd109, %fd104, %fd110;
	fma.rn.f64 	%fd113, %fd112, %fd104, %fd111;
	ld.global.nc.v2.f64 	{%fd114, %fd115}, [%rd35+32];
	fma.rn.f64 	%fd116, %fd113, %fd104, %fd114;
	fma.rn.f64 	%fd117, %fd116, %fd104, %fd115;
	fma.rn.f64 	%fd118, %fd117, %fd223, %fd223;
	fma.rn.f64 	%fd119, %fd117, %fd104, 0d3FF0000000000000;
	selp.f64 	%fd120, %fd119, %fd118, %p14;
	and.b32  	%r41, %r54, 2;
	setp.eq.s32 	%p15, %r41, 0;
	mov.f64 	%fd121, 0d0000000000000000;
	sub.f64 	%fd122, %fd121, %fd120;
	selp.f64 	%fd29, %fd120, %fd122, %p15;
	add.f64 	%fd30, %fd22, %fd13;
	abs.f64 	%fd31, %fd30;
	setp.neu.f64 	%p16, %fd31, 0d7FF0000000000000;
	@%p16 bra 	$L__BB0_21;
	mov.f64 	%fd128, 0d0000000000000000;
	mul.rn.f64 	%fd224, %fd30, %fd128;
	mov.b32 	%r55, 0;
	bra.uni 	$L__BB0_23;
$L__BB0_21:
	mul.f64 	%fd123, %fd30, 0d3FE45F306DC9C883;
	cvt.rni.s32.f64 	%r55, %fd123;
	cvt.rn.f64.s32 	%fd124, %r55;
	fma.rn.f64 	%fd125, %fd124, 0dBFF921FB54442D18, %fd30;
	fma.rn.f64 	%fd126, %fd124, 0dBC91A62633145C00, %fd125;
	fma.rn.f64 	%fd224, %fd124, 0dB97B839A252049C0, %fd126;
	setp.ltu.f64 	%p17, %fd31, 0d41E0000000000000;
	@%p17 bra 	$L__BB0_23;
	{ // callseq 3, 0
	.param .b64 param0;
	st.param.f64 	[param0], %fd30;
	.param .align 16 .b8 retval0[16];
	call.uni (retval0), 
	__internal_trig_reduction_slowpathd, 
	(
	param0
	);
	ld.param.f64 	%fd224, [retval0];
	ld.param.b32 	%r55, [retval0+8];
	} // callseq 3
$L__BB0_23:
	shl.b32 	%r44, %r55, 6;
	cvt.u64.u32 	%rd36, %r44;
	and.b64  	%rd37, %rd36, 64;
	mov.u64 	%rd38, __cudart_sin_cos_coeffs;
	add.s64 	%rd39, %rd38, %rd37;
	mul.rn.f64 	%fd129, %fd224, %fd224;
	and.b32  	%r45, %r55, 1;
	setp.eq.b32 	%p18, %r45, 1;
	selp.f64 	%fd130, 0dBDA8FF8320FD8164, 0d3DE5DB65F9785EBA, %p18;
	ld.global.nc.v2.f64 	{%fd131, %fd132}, [%rd39];
	fma.rn.f64 	%fd133, %fd130, %fd129, %fd131;
	fma.rn.f64 	%fd134, %fd133, %fd129, %fd132;
	ld.global.nc.v2.f64 	{%fd135, %fd136}, [%rd39+16];
	fma.rn.f64 	%fd137, %fd134, %fd129, %fd135;
	fma.rn.f64 	%fd138, %fd137, %fd129, %fd136;
	ld.global.nc.v2.f64 	{%fd139, %fd140}, [%rd39+32];
	fma.rn.f64 	%fd141, %fd138, %fd129, %fd139;
	fma.rn.f64 	%fd142, %fd141, %fd129, %fd140;
	fma.rn.f64 	%fd143, %fd142, %fd224, %fd224;
	fma.rn.f64 	%fd144, %fd142, %fd129, 0d3FF0000000000000;
	selp.f64 	%fd145, %fd144, %fd143, %p18;
	and.b32  	%r46, %r55, 2;
	setp.eq.s32 	%p19, %r46, 0;
	mov.f64 	%fd146, 0d0000000000000000;
	sub.f64 	%fd147, %fd146, %fd145;
	selp.f64 	%fd148, %fd145, %fd147, %p19;
	add.f64 	%fd149, %fd29, %fd148;
	mul.f64 	%fd150, %fd20, %fd149;
	fma.rn.f64 	%fd151, %fd150, 0d3FE0000000000000, %fd21;
	mul.f64 	%fd152, %fd39, %fd151;
	shl.b32 	%r47, %r1, 3;
	mov.u32 	%r48, _ZZ16calculoTrapezioslddlddPdlE16soma_total_bloco;
	add.s32 	%r49, %r48, %r47;
	ld.shared.f64 	%fd153, [%r49];
	fma.rn.f64 	%fd154, %fd152, 0d3FE0000000000000, %fd153;
	st.shared.f64 	[%r49], %fd154;
	add.s64 	%rd45, %rd45, 1;
	setp.lt.s64 	%p20, %rd45, %rd2;
	@%p20 bra 	$L__BB0_4;
$L__BB0_24:
	bar.sync 	0;
	setp.ne.s32 	%p21, %r1, 0;
	@%p21 bra 	$L__BB0_28;
	mov.u32 	%r51, _ZZ16calculoTrapezioslddlddPdlE16soma_total_bloco;
	add.s32 	%r56, %r51, 128;
	mov.f64 	%fd225, 0d0000000000000000;
	mov.b64 	%rd48, 512;
$L__BB0_26:
	ld.shared.f64 	%fd156, [%r56+-128];
	add.f64 	%fd157, %fd225, %fd156;
	ld.shared.f64 	%fd158, [%r56+-120];
	add.f64 	%fd159, %fd157, %fd158;
	ld.shared.f64 	%fd160, [%r56+-112];
	add.f64 	%fd161, %fd159, %fd160;
	ld.shared.f64 	%fd162, [%r56+-104];
	add.f64 	%fd163, %fd161, %fd162;
	ld.shared.f64 	%fd164, [%r56+-96];
	add.f64 	%fd165, %fd163, %fd164;
	ld.shared.f64 	%fd166, [%r56+-88];
	add.f64 	%fd167, %fd165, %fd166;
	ld.shared.f64 	%fd168, [%r56+-80];
	add.f64 	%fd169, %fd167, %fd168;
	ld.shared.f64 	%fd170, [%r56+-72];
	add.f64 	%fd171, %fd169, %fd170;
	ld.shared.f64 	%fd172, [%r56+-64];
	add.f64 	%fd173, %fd171, %fd172;
	ld.shared.f64 	%fd174, [%r56+-56];
	add.f64 	%fd175, %fd173, %fd174;
	ld.shared.f64 	%fd176, [%r56+-48];
	add.f64 	%fd177, %fd175, %fd176;
	ld.shared.f64 	%fd178, [%r56+-40];
	add.f64 	%fd179, %fd177, %fd178;
	ld.shared.f64 	%fd180, [%r56+-32];
	add.f64 	%fd181, %fd179, %fd180;
	ld.shared.f64 	%fd182, [%r56+-24];
	add.f64 	%fd183, %fd181, %fd182;
	ld.shared.f64 	%fd184, [%r56+-16];
	add.f64 	%fd185, %fd183, %fd184;
	ld.shared.f64 	%fd186, [%r56+-8];
	add.f64 	%fd187, %fd185, %fd186;
	ld.shared.f64 	%fd188, [%r56];
	add.f64 	%fd189, %fd187, %fd188;
	ld.shared.f64 	%fd190, [%r56+8];
	add.f64 	%fd191, %fd189, %fd190;
	ld.shared.f64 	%fd192, [%r56+16];
	add.f64 	%fd193, %fd191, %fd192;
	ld.shared.f64 	%fd194, [%r56+24];
	add.f64 	%fd195, %fd193, %fd194;
	ld.shared.f64 	%fd196, [%r56+32];
	add.f64 	%fd197, %fd195, %fd196;
	ld.shared.f64 	%fd198, [%r56+40];
	add.f64 	%fd199, %fd197, %fd198;
	ld.shared.f64 	%fd200, [%r56+48];
	add.f64 	%fd201, %fd199, %fd200;
	ld.shared.f64 	%fd202, [%r56+56];
	add.f64 	%fd203, %fd201, %fd202;
	ld.shared.f64 	%fd204, [%r56+64];
	add.f64 	%fd205, %fd203, %fd204;
	ld.shared.f64 	%fd206, [%r56+72];
	add.f64 	%fd207, %fd205, %fd206;
	ld.shared.f64 	%fd208, [%r56+80];
	add.f64 	%fd209, %fd207, %fd208;
	ld.shared.f64 	%fd210, [%r56+88];
	add.f64 	%fd211, %fd209, %fd210;
	ld.shared.f64 	%fd212, [%r56+96];
	add.f64 	%fd213, %fd211, %fd212;
	ld.shared.f64 	%fd214, [%r56+104];
	add.f64 	%fd215, %fd213, %fd214;
	ld.shared.f64 	%fd216, [%r56+112];
	add.f64 	%fd217, %fd215, %fd216;
	ld.shared.f64 	%fd218, [%r56+120];
	add.f64 	%fd225, %fd217, %fd218;
	add.s64 	%rd48, %rd48, -32;
	add.s32 	%r56, %r56, 256;
	setp.ne.s64 	%p22, %rd48, 0;
	@%p22 bra 	$L__BB0_26;
	ld.param.u64 	%rd44, [_Z16calculoTrapezioslddlddPdl_param_6];
	cvta.to.global.u64 	%rd41, %rd44;
	mul.wide.u32 	%rd42, %r3, 8;
	add.s64 	%rd43, %rd41, %rd42;
	st.global.f64 	[%rd43], %fd225;
$L__BB0_28:
	ret;

}
.func  (.param .align 16 .b8 func_retval0[16]) __internal_trig_reduction_slowpathd(
	.param .b64 __internal_trig_reduction_slowpathd_param_0
)
{
	.local .align 8 .b8 	__local_depot1[40];
	.reg .b64 	%SP;
	.reg .b64 	%SPL;
	.reg .pred 	%p<10>;
	.reg .b32 	%r<47>;
	.reg .b64 	%rd<74>;
	.reg .b64 	%fd<5>;

	mov.u64 	%SPL, __local_depot1;
	ld.param.f64 	%fd4, [__internal_trig_reduction_slowpathd_param_0];
	add.u64 	%rd1, %SPL, 0;
	{
	.reg .b32 %temp; 
	mov.b64 	{%temp, %r1}, %fd4;
	}
	shr.u32 	%r2, %r1, 20;
	and.b32  	%r3, %r2, 2047;
	setp.eq.s32 	%p1, %r3, 2047;
	mov.b32 	%r46, 0;
	@%p1 bra 	$L__BB1_9;
	add.s32 	%r20, %r3, -1024;
	mov.b64 	%rd20, %fd4;
	shl.b64 	%rd2, %rd20, 11;
	shr.u32 	%r4, %r20, 6;
	sub.s32 	%r45, 15, %r4;
	sub.s32 	%r21, 19, %r4;
	setp.lt.u32 	%p2, %r20, 128;
	selp.b32 	%r6, 18, %r21, %p2;
	setp.ge.s32 	%p3, %r45, %r6;
	mov.b64 	%rd70, 0;
	@%p3 bra 	$L__BB1_4;
	add.s32 	%r23, %r6, %r4;
	neg.s32 	%r43, %r23;
	or.b64  	%rd3, %rd2, -9223372036854775808;
	mov.b64 	%rd70, 0;
	mov.b32 	%r42, 0;
	mov.u64 	%rd25, __cudart_i2opi_d;
	mov.u32 	%r44, %r45;
$L__BB1_3:
	.pragma "nounroll";
	mul.wide.s32 	%rd22, %r42, 8;
	add.s64 	%rd23, %rd1, %rd22;
	mul.wide.s32 	%rd24, %r44, 8;
	add.s64 	%rd26, %rd25, %rd24;
	ld.global.nc.u64 	%rd27, [%rd26];
	{
	.reg .u32 %r0, %r1, %r2, %r3, %alo, %ahi, %blo, %bhi, %clo, %chi;
	mov.b64 	{%alo,%ahi}, %rd27;
	mov.b64 	{%blo,%bhi}, %rd3;
	mov.b64 	{%clo,%chi}, %rd70;
	mad.lo.cc.u32 	%r0, %alo, %blo, %clo;
	madc.hi.cc.u32 	%r1, %alo, %blo, %chi;
	madc.hi.u32 	%r2, %alo, %bhi, 0;
	mad.lo.cc.u32 	%r1, %alo, %bhi, %r1;
	madc.hi.cc.u32 	%r2, %ahi, %blo, %r2;
	madc.hi.u32 	%r3, %ahi, %bhi, 0;
	mad.lo.cc.u32 	%r1, %ahi, %blo, %r1;
	madc.lo.cc.u32 	%r2, %ahi, %bhi, %r2;
	addc.u32 	%r3, %r3, 0;
	mov.b64 	%rd28, {%r0,%r1};
	mov.b64 	%rd70, {%r2,%r3};
	}
	st.local.u64 	[%rd23], %rd28;
	add.s32 	%r44, %r44, 1;
	add.s32 	%r43, %r43, 1;
	add.s32 	%r42, %r42, 1;
	setp.ne.s32 	%p4, %r43, -15;
	mov.u32 	%r45, %r6;
	@%p4 bra 	$L__BB1_3;
$L__BB1_4:
	cvt.s64.s32 	%rd29, %r45;
	cvt.u64.u32 	%rd30, %r4;
	add.s64 	%rd31, %rd30, %rd29;
	shl.b64 	%rd32, %rd31, 3;
	add.s64 	%rd33, %rd1, %rd32;
	st.local.u64 	[%rd33+-120], %rd70;
	and.b32  	%r15, %r2, 63;
	ld.local.u64 	%rd72, [%rd1+16];
	ld.local.u64 	%rd71, [%rd1+24];
	setp.eq.s32 	%p5, %r15, 0;
	@%p5 bra 	$L__BB1_6;
	shl.b64 	%rd34, %rd71, %r15;
	shr.u64 	%rd35, %rd72, 1;
	xor.b32  	%r24, %r15, 63;
	shr.u64 	%rd36, %rd35, %r24;
	or.b64  	%rd71, %rd34, %rd36;
	ld.local.u64 	%rd37, [%rd1+8];
	shl.b64 	%rd38, %rd72, %r15;
	shr.u64 	%rd39, %rd37, 1;
	shr.u64 	%rd40, %rd39, %r24;
	or.b64  	%rd72, %rd38, %rd40;
$L__BB1_6:
	and.b32  	%r25, %r1, -2147483648;
	shr.u64 	%rd41, %rd71, 62;
	cvt.u32.u64 	%r26, %rd41;
	mov.b64 	{%r27, %r28}, %rd71;
	mov.b64 	{%r29, %r30}, %rd72;
	shf.l.wrap.b32 	%r31, %r30, %r27, 2;
	shf.l.wrap.b32 	%r32, %r27, %r28, 2;
	mov.b64 	%rd42, {%r31, %r32};
	shl.b64 	%rd43, %rd72, 2;
	shr.u64 	%rd44, %rd42, 63;
	cvt.u32.u64 	%r33, %rd44;
	add.s32 	%r34, %r33, %r26;
	setp.eq.s32 	%p6, %r25, 0;
	neg.s32 	%r35, %r34;
	selp.b32 	%r46, %r34, %r35, %p6;
	setp.gt.s64 	%p7, %rd42, -1;
	mov.b64 	%rd45, 0;
	{
	.reg .u32 %r0, %r1, %r2, %r3, %a0, %a1, %a2, %a3, %b0, %b1, %b2, %b3;
	mov.b64 	{%a0,%a1}, %rd45;
	mov.b64 	{%a2,%a3}, %rd45;
	mov.b64 	{%b0,%b1}, %rd43;
	mov.b64 	{%b2,%b3}, %rd42;
	sub.cc.u32 	%r0, %a0, %b0;
	subc.cc.u32 	%r1, %a1, %b1;
	subc.cc.u32 	%r2, %a2, %b2;
	subc.u32 	%r3, %a3, %b3;
	mov.b64 	%rd46, {%r0,%r1};
	mov.b64 	%rd47, {%r2,%r3};
	}
	xor.b32  	%r36, %r25, -2147483648;
	selp.b64 	%rd73, %rd42, %rd47, %p7;
	selp.b64 	%rd14, %rd43, %rd46, %p7;
	selp.b32 	%r17, %r25, %r36, %p7;
	clz.b64 	%r37, %rd73;
	cvt.u64.u32 	%rd15, %r37;
	setp.eq.s32 	%p8, %r37, 0;
	@%p8 bra 	$L__BB1_8;
	cvt.u32.u64 	%r38, %rd15;
	and.b32  	%r39, %r38, 63;
	shl.b64 	%rd48, %rd73, %r39;
	shr.u64 	%rd49, %rd14, 1;
	not.b32 	%r40, %r38;
	and.b32  	%r41, %r40, 63;
	shr.u64 	%rd50, %rd49, %r41;
	or.b64  	%rd73, %rd48, %rd50;
$L__BB1_8:
	mov.b64 	%rd51, -3958705157555305931;
	{
	.reg .u32 %r0, %r1, %r2, %r3, %alo, %ahi, %blo, %bhi;
	mov.b64 	{%alo,%ahi}, %rd73;
	mov.b64 	{%blo,%bhi}, %rd51;
	mul.lo.u32 	%r0, %alo, %blo;
	mul.hi.u32 	%r1, %alo, %blo;
	mad.lo.cc.u32 	%r1, %alo, %bhi, %r1;
	madc.hi.u32 	%r2, %alo, %bhi, 0;
	mad.lo.cc.u32 	%r1, %ahi, %blo, %r1;
	madc.hi.cc.u32 	%r2, %ahi, %blo, %r2;
	madc.hi.u32 	%r3, %ahi, %bhi, 0;
	mad.lo.cc.u32 	%r2, %ahi, %bhi, %r2;
	addc.u32 	%r3, %r3, 0;
	mov.b64 	%rd52, {%r0,%r1};
	mov.b64 	%rd53, {%r2,%r3};
	}
	setp.gt.s64 	%p9, %rd53, 0;
	{
	.reg .u32 %r0, %r1, %r2, %r3, %a0, %a1, %a2, %a3, %b0, %b1, %b2, %b3;
	mov.b64 	{%a0,%a1}, %rd52;
	mov.b64 	{%a2,%a3}, %rd53;
	mov.b64 	{%b0,%b1}, %rd52;
	mov.b64 	{%b2,%b3}, %rd53;
	add.cc.u32 	%r0, %a0, %b0;
	addc.cc.u32 	%r1, %a1, %b1;
	addc.cc.u32 	%r2, %a2, %b2;
	addc.u32 	%r3, %a3, %b3;
	mov.b64 	%rd54, {%r0,%r1};
	mov.b64 	%rd55, {%r2,%r3};
	}
	selp.b64 	%rd56, %rd55, %rd53, %p9;
	selp.s64 	%rd57, -1, 0, %p9;
	sub.s64 	%rd58, %rd57, %rd15;
	cvt.u64.u32 	%rd59, %r17;
	shl.b64 	%rd60, %rd59, 32;
	add.s64 	%rd61, %rd56, 1;
	shr.u64 	%rd62, %rd61, 10;
	add.s64 	%rd63, %rd62, 1;
	shr.u64 	%rd64, %rd63, 1;
	shl.b64 	%rd65, %rd58, 52;
	add.s64 	%rd66, %rd65, %rd64;
	add.s64 	%rd67, %rd66, 4602678819172646912;
	or.b64  	%rd68, %rd67, %rd60;
	mov.b64 	%fd4, %rd68;
$L__BB1_9:
	st.param.f64 	[func_retval0], %fd4;
	st.param.b32 	[func_retval0+8], %r46;
	ret;

}


// ===== COMPILED SASS (sm_100) =====

	.target	sm_100

	.elftype	@"ET_EXEC"


//--------------------- .note.nv.tkinfo           --------------------------
	.section	.note.nv.tkinfo,"",@"SHT_NOTE"
	.sectionflags	@"SHF_NOTE_NV_TKINFO"
	.tkinfo
        /*0018*/ 	.word	0x00000002
        /*0030*/ 	.string	""
        /*0030*/ 	.string	"ptxas"
        /*0030*/ 	.string	"Cuda compilation tools, release 13.0, V13.0.88"
        /*0030*/ 	.string	"Build cuda_13.0.r13.0/compiler.36424714_0"
        /*0030*/ 	.string	"-arch sm_100 -m 64 "



//--------------------- .note.nv.cuinfo           --------------------------
	.section	.note.nv.cuinfo,"",@"SHT_NOTE"
	.sectionflags	@"SHF_NOTE_NV_CUINFO"
        /*0018*/ 	.short	0x0002
        /*001a*/ 	.short	0x0064
        /*001c*/ 	.short	0x0082
	.zero		2


//--------------------- .nv.info                  --------------------------
	.section	.nv.info,"",@"SHT_CUDA_INFO"
	.align	4


	//----- nvinfo : EIATTR_REGCOUNT
	.align		4
        /*0000*/ 	.byte	0x04, 0x2f
        /*0002*/ 	.short	(.L_3 - .L_2)
	.align		4
.L_2:
        /*0004*/ 	.word	index@(_Z16calculoTrapezioslddlddPdl)
        /*0008*/ 	.word	0x00000028


	//----- nvinfo : EIATTR_FRAME_SIZE
	.align		4
.L_3:
        /*000c*/ 	.byte	0x04, 0x11
        /*000e*/ 	.short	(.L_5 - .L_4)
	.align		4
.L_4:
        /*0010*/ 	.word	index@($_Z16calculoTrapezioslddlddPdl$__internal_trig_reduction_slowpathd)
        /*0014*/ 	.word	0x00000028


	//----- nvinfo : EIATTR_FRAME_SIZE
	.align		4
.L_5:
        /*0018*/ 	.byte	0x04, 0x11
        /*001a*/ 	.short	(.L_7 - .L_6)
	.align		4
.L_6:
        /*001c*/ 	.word	index@($__internal_0_$__cuda_sm20_div_s64)
        /*0020*/ 	.word	0x00000028


	//----- nvinfo : EIATTR_FRAME_SIZE
	.align		4
.L_7:
        /*0024*/ 	.byte	0x04, 0x11
        /*0026*/ 	.short	(.L_9 - .L_8)
	.align		4
.L_8:
        /*0028*/ 	.word	index@(_Z16calculoTrapezioslddlddPdl)
        /*002c*/ 	.word	0x00000028


	//----- nvinfo : EIATTR_MIN_STACK_SIZE
	.align		4
.L_9:
        /*0030*/ 	.byte	0x04, 0x12
        /*0032*/ 	.short	(.L_11 - .L_10)
	.align		4
.L_10:
        /*0034*/ 	.word	index@(_Z16calculoTrapezioslddlddPdl)
        /*0038*/ 	.word	0x00000028
.L_11:


//--------------------- .nv.compat                --------------------------
	.section	.nv.compat,"",@"SHT_CUDA_COMPAT_INFO"
	.align	4
        /*0000*/ 	.byte	0x02, 0x09, 0x00, 0x00, 0x02, 0x02, 0x01, 0x00, 0x02, 0x05, 0x05, 0x00, 0x03, 0x07, 0x01, 0x01
        /*0010*/ 	.byte	0x02, 0x03, 0x00, 0x00, 0x02, 0x06, 0x01, 0x00, 0x04, 0x0b, 0x08, 0x00, 0x01, 0x00, 0x00, 0x00
        /*0020*/ 	.byte	0x00, 0x00, 0x00, 0x00


//--------------------- .nv.info._Z16calculoTrapezioslddlddPdl --------------------------
	.section	.nv.info._Z16calculoTrapezioslddlddPdl,"",@"SHT_CUDA_INFO"
	.sectionflags	@""
	.align	4


	//----- nvinfo : EIATTR_CUDA_API_VERSION
	.align		4
        /*0000*/ 	.byte	0x04, 0x37
        /*0002*/ 	.short	(.L_13 - .L_12)
.L_12:
        /*0004*/ 	.word	0x00000082


	//----- nvinfo : EIATTR_KPARAM_INFO
	.align		4
.L_13:
        /*0008*/ 	.byte	0x04, 0x17
        /*000a*/ 	.short	(.L_15 - .L_14)
.L_14:
        /*000c*/ 	.word	0x00000000
        /*0010*/ 	.short	0x0007
        /*0012*/ 	.short	0x0038
        /*0014*/ 	.byte	0x00, 0xf0, 0x21, 0x00


	//----- nvinfo : EIATTR_KPARAM_INFO
	.align		4
.L_15:
        /*0018*/ 	.byte	0x04, 0x17
        /*001a*/ 	.short	(.L_17 - .L_16)
.L_16:
        /*001c*/ 	.word	0x00000000
        /*0020*/ 	.short	0x0006
        /*0022*/ 	.short	0x0030
        /*0024*/ 	.byte	0x00, 0xf5, 0x21, 0x00


	//----- nvinfo : EIATTR_KPARAM_INFO
	.align		4
.L_17:
        /*0028*/ 	.byte	0x04, 0x17
        /*002a*/ 	.short	(.L_19 - .L_18)
.L_18:
        /*002c*/ 	.word	0x00000000
        /*0030*/ 	.short	0x0005
        /*0032*/ 	.short	0x0028
        /*0034*/ 	.byte	0x00, 0xf0, 0x21, 0x00


	//----- nvinfo : EIATTR_KPARAM_INFO
	.align		4
.L_19:
        /*0038*/ 	.byte	0x04, 0x17
        /*003a*/ 	.short	(.L_21 - .L_20)
.L_20:
        /*003c*/ 	.word	0x00000000
        /*0040*/ 	.short	0x0004
        /*0042*/ 	.short	0x0020
        /*0044*/ 	.byte	0x00, 0xf0, 0x21, 0x00


	//----- nvinfo : EIATTR_KPARAM_INFO
	.align		4
.L_21:
        /*0048*/ 	.byte	0x04, 0x17
        /*004a*/ 	.short	(.L_23 - .L_22)
.L_22:
        /*004c*/ 	.word	0x00000000
        /*0050*/ 	.short	0x0003
        /*0052*/ 	.short	0x0018
        /*0054*/ 	.byte	0x00, 0xf0, 0x21, 0x00


	//----- nvinfo : EIATTR_KPARAM_INFO
	.align		4
.L_23:
        /*0058*/ 	.byte	0x04, 0x17
        /*005a*/ 	.short	(.L_25 - .L_24)
.L_24:
        /*005c*/ 	.word	0x00000000
        /*0060*/ 	.short	0x0002
        /*0062*/ 	.short	0x0010
        /*0064*/ 	.byte	0x00, 0xf0, 0x21, 0x00


	//----- nvinfo : EIATTR_KPARAM_INFO
	.align		4
.L_25:
        /*0068*/ 	.byte	0x04, 0x17
        /*006a*/ 	.short	(.L_27 - .L_26)
.L_26:
        /*006c*/ 	.word	0x00000000
        /*0070*/ 	.short	0x0001
        /*0072*/ 	.short	0x0008
        /*0074*/ 	.byte	0x00, 0xf0, 0x21, 0x00


	//----- nvinfo : EIATTR_KPARAM_INFO
	.align		4
.L_27:
        /*0078*/ 	.byte	0x04, 0x17
        /*007a*/ 	.short	(.L_29 - .L_28)
.L_28:
        /*007c*/ 	.word	0x00000000
        /*0080*/ 	.short	0x0000
        /*0082*/ 	.short	0x0000
        /*0084*/ 	.byte	0x00, 0xf0, 0x21, 0x00


	//----- nvinfo : EIATTR_SPARSE_MMA_MASK
	.align		4
.L_29:
        /*0088*/ 	.byte	0x03, 0x50
        /*008a*/ 	.short	0x0000


	//----- nvinfo : EIATTR_MAXREG_COUNT
	.align		4
        /*008c*/ 	.byte	0x03, 0x1b
        /*008e*/ 	.short	0x00ff


	//----- nvinfo : EIATTR_NUM_BARRIERS
	.align		4
        /*0090*/ 	.byte	0x02, 0x4c
        /*0092*/ 	.byte	0x01
	.zero		1


	//----- nvinfo : EIATTR_MERCURY_ISA_VERSION
	.align		4
        /*0094*/ 	.byte	0x03, 0x5f
        /*0096*/ 	.short	0x0101


	//----- nvinfo : EIATTR_VRC_CTA_INIT_COUNT
	.align		4
        /*0098*/ 	.byte	0x02, 0x4a
	.zero		1
	.zero		1


	//----- nvinfo : EIATTR_EXIT_INSTR_OFFSETS
	.align		4
        /*009c*/ 	.byte	0x04, 0x1c
        /*009e*/ 	.short	(.L_31 - .L_30)


	//   ....[0]....
.L_30:
        /*00a0*/ 	.word	0x00001510


	//   ....[1]....
        /*00a4*/ 	.word	0x000018f0


	//----- nvinfo : EIATTR_CRS_STACK_SIZE
	.align		4
.L_31:
        /*00a8*/ 	.byte	0x04, 0x1e
        /*00aa*/ 	.short	(.L_33 - .L_32)
.L_32:
        /*00ac*/ 	.word	0x00000000


	//----- nvinfo : EIATTR_CBANK_PARAM_SIZE
	.align		4
.L_33:
        /*00b0*/ 	.byte	0x03, 0x19
        /*00b2*/ 	.short	0x0040


	//----- nvinfo : EIATTR_PARAM_CBANK
	.align		4
        /*00b4*/ 	.byte	0x04, 0x0a
        /*00b6*/ 	.short	(.L_35 - .L_34)
	.align		4
.L_34:
        /*00b8*/ 	.word	index@(.nv.constant0._Z16calculoTrapezioslddlddPdl)
        /*00bc*/ 	.short	0x0380
        /*00be*/ 	.short	0x0040


	//----- nvinfo : EIATTR_SW_WAR
	.align		4
.L_35:
        /*00c0*/ 	.byte	0x04, 0x36
        /*00c2*/ 	.short	(.L_37 - .L_36)
.L_36:
        /*00c4*/ 	.word	0x00000008
.L_37:


//--------------------- .nv.callgraph             --------------------------
	.section	.nv.callgraph,"",@"SHT_CUDA_CALLGRAPH"
	.align	4
	.sectionentsize	8
	.align		4
        /*0000*/ 	.word	0x00000000
	.align		4
        /*0004*/ 	.word	0xffffffff
	.align		4
        /*0008*/ 	.word	0x00000000
	.align		4
        /*000c*/ 	.word	0xfffffffe
	.align		4
        /*0010*/ 	.word	0x00000000
	.align		4
        /*0014*/ 	.word	0xfffffffd
	.align		4
        /*0018*/ 	.word	0x00000000
	.align		4
        /*001c*/ 	.word	0xfffffffc


//--------------------- .nv.constant4             --------------------------
	.section	.nv.constant4,"a",@progbits
	.align	8
	.align		8
.nv.constant4:
        /*0000*/ 	.dword	__cudart_i2opi_d
	.align		8
        /*0008*/ 	.dword	__cudart_sin_cos_coeffs


//--------------------- .text._Z16calculoTrapezioslddlddPdl --------------------------
	.section	.text._Z16calculoTrapezioslddlddPdl,"ax",@progbits
	.align	128
        .global         _Z16calculoTrapezioslddlddPdl
        .type           _Z16calculoTrapezioslddlddPdl,@function
        .size           _Z16calculoTrapezioslddlddPdl,(.L_x_24 - _Z16calculoTrapezioslddlddPdl)
        .other          _Z16calculoTrapezioslddlddPdl,@"STO_CUDA_ENTRY STV_DEFAULT"
_Z16calculoTrapezioslddlddPdl:
.text._Z16calculoTrapezioslddlddPdl:
[----:B------:R-:W0:Y:S01]  /*0000*/  LDC R1, c[0x0][0x37c] ;  /* 0x0000df00ff017b82 */ /* 0x000e220000000800 */
[----:B------:R-:W1:Y:S07]  /*0010*/  S2R R7, SR_TID.X ;  /* 0x0000000000077919 */ /* 0x000e6e0000002100 */
[----:B------:R-:W2:Y:S01]  /*0020*/  LDC.64 R10, c[0x0][0x380] ;  /* 0x0000e000ff0a7b82 */ /* 0x000ea20000000a00 */
[----:B------:R-:W2:Y:S01]  /*0030*/  LDCU.64 UR10, c[0x0][0x398] ;  /* 0x00007300ff0a77ac */ /* 0x000ea20008000a00 */
[----:B------:R-:W-:Y:S01]  /*0040*/  BSSY.RECONVERGENT B0, `(.L_x_0) ;  /* 0x000014a000007945 */ /* 0x000fe20003800200 */
[----:B------:R-:W3:Y:S01]  /*0050*/  S2R R0, SR_CTAID.X ;  /* 0x0000000000007919 */ /* 0x000ee20000002500 */
[----:B0-----:R-:W-:Y:S01]  /*0060*/  VIADD R1, R1, 0xffffffd8 ;  /* 0xffffffd801017836 */ /* 0x001fe20000000000 */
[----:B------:R-:W0:Y:S03]  /*0070*/  LDCU.64 UR8, c[0x0][0x3b8] ;  /* 0x00007700ff0877ac */ /* 0x000e260008000a00 */
[----:B------:R-:W4:Y:S01]  /*0080*/  S2UR UR5, SR_CgaCtaId ;  /* 0x00000000000579c3 */ /* 0x000f220000008800 */
[----:B------:R-:W-:Y:S01]  /*0090*/  UMOV UR4, 0x400 ;  /* 0x0000040000047882 */ /* 0x000fe20000000000 */
[----:B------:R-:W0:Y:S01]  /*00a0*/  LDCU.64 UR6, c[0x0][0x358] ;  /* 0x00006b00ff0677ac */ /* 0x000e220008000a00 */
[----:B------:R-:W0:Y:S01]  /*00b0*/  LDCU UR14, c[0x0][0x39c] ;  /* 0x00007380ff0e77ac */ /* 0x000e220008000800 */
[----:B------:R-:W0:Y:S01]  /*00c0*/  LDCU UR15, c[0x0][0x398] ;  /* 0x00007300ff0f77ac */ /* 0x000e220008000800 */
[----:B------:R-:W0:Y:S01]  /*00d0*/  LDCU.64 UR16, c[0x0][0x398] ;  /* 0x00007300ff1077ac */ /* 0x000e220008000a00 */
[----:B--2---:R-:W-:-:S04]  /*00e0*/  IMAD R2, R10, UR11, RZ ;  /* 0x0000000b0a027c24 */ /* 0x004fc8000f8e02ff */
[----:B------:R-:W-:Y:S01]  /*00f0*/  IMAD R11, R11, UR10, R2 ;  /* 0x0000000a0b0b7c24 */ /* 0x000fe2000f8e0202 */
[----:B-1----:R-:W-:Y:S01]  /*0100*/  ISETP.GT.U32.AND P1, PT, R7, 0x1ff, PT ;  /* 0x000001ff0700780c */ /* 0x002fe20003f24070 */
[----:B----4-:R-:W-:Y:S01]  /*0110*/  ULEA UR4, UR5, UR4, 0x18 ;  /* 0x0000000405047291 */ /* 0x010fe2000f8ec0ff */
[----:B---3--:R-:W-:-:S05]  /*0120*/  IMAD R3, R0, 0x200, R7 ;  /* 0x0000020000037824 */ /* 0x008fca00078e0207 */
[----:B------:R-:W-:Y:S02]  /*0130*/  IMAD.U32 R8, RZ, RZ, UR4 ;  /* 0x00000004ff087e24 */ /* 0x000fe4000f8e00ff */
[----:B0-----:R-:W-:-:S04]  /*0140*/  IMAD.WIDE.U32 R4, R3, UR8, RZ ;  /* 0x0000000803047c25 */ /* 0x001fc8000f8e00ff */
[----:B------:R-:W-:Y:S01]  /*0150*/  IMAD R12, R3, UR9, R5 ;  /* 0x00000009030c7c24 */ /* 0x000fe2000f8e0205 */
[----:B------:R-:W-:Y:S01]  /*0160*/  IADD3 R9, P0, PT, R4, UR8, RZ ;  /* 0x0000000804097c10 */ /* 0x000fe2000ff1e0ff */
[----:B------:R-:W-:Y:S01]  /*0170*/  IMAD.WIDE.U32 R2, R10, UR10, RZ ;  /* 0x0000000a0a027c25 */ /* 0x000fe2000f8e00ff */
[----:B------:R-:W0:Y:S02]  /*0180*/  LDCU.64 UR10, c[0x0][0x390] ;  /* 0x00007200ff0a77ac */ /* 0x000e240008000a00 */
[----:B------:R-:W-:Y:S01]  /*0190*/  IADD3.X R10, PT, PT, R12, UR9, RZ, P0, !PT ;  /* 0x000000090c0a7c10 */ /* 0x000fe200087fe4ff */
[----:B------:R-:W-:Y:S01]  /*01a0*/  IMAD.IADD R3, R3, 0x1, R11 ;  /* 0x0000000103037824 */ /* 0x000fe200078e020b */
[----:B------:R-:W-:Y:S01]  /*01b0*/  ISETP.LT.U32.AND P0, PT, R2, R9, PT ;  /* 0x000000090200720c */ /* 0x000fe20003f01070 */
[----:B------:R-:W-:Y:S01]  /*01c0*/  IMAD R6, R7, 0x8, R8 ;  /* 0x0000000807067824 */ /* 0x000fe200078e0208 */
[----:B------:R-:W1:Y:S02]  /*01d0*/  LDCU.64 UR8, c[0x4][0x8] ;  /* 0x01000100ff0877ac */ /* 0x000e640008000a00 */
[----:B------:R-:W-:-:S02]  /*01e0*/  ISETP.LT.AND.EX P0, PT, R3, R10, PT, P0 ;  /* 0x0000000a0300720c */ /* 0x000fc40003f01300 */
[----:B------:R2:W-:Y:S02]  /*01f0*/  @!P1 STS.64 [R6], RZ ;  /* 0x000000ff06009388 */ /* 0x0005e40000000a00 */
[----:B------:R-:W-:Y:S02]  /*0200*/  SEL R2, R2, R9, P0 ;  /* 0x0000000902027207 */ /* 0x000fe40000000000 */
[----:B------:R-:W-:Y:S01]  /*0210*/  SEL R3, R3, R10, P0 ;  /* 0x0000000a03037207 */ /* 0x000fe20000000000 */
[----:B------:R-:W-:Y:S01]  /*0220*/  BAR.SYNC.DEFER_BLOCKING 0x0 ;  /* 0x0000000000007b1d */ /* 0x000fe20000010000 */
[----:B------:R-:W-:-:S04]  /*0230*/  ISETP.GE.U32.AND P0, PT, R4, R2, PT ;  /* 0x000000020400720c */ /* 0x000fc80003f06070 */
[----:B------:R-:W-:-:S13]  /*0240*/  ISETP.GE.AND.EX P0, PT, R12, R3, PT, P0 ;  /* 0x000000030c00720c */ /* 0x000fda0003f06300 */
[----:B012---:R-:W-:Y:S05]  /*0250*/  @P0 BRA `(.L_x_1) ;  /* 0x0000001000a00947 */ /* 0x007fea0003800000 */
[----:B------:R-:W-:-:S07]  /*0260*/  IMAD.MOV.U32 R5, RZ, RZ, R12 ;  /* 0x000000ffff057224 */ /* 0x000fce00078e000c */
.L_x_13:
[----:B------:R-:W-:Y:S01]  /*0270*/  LOP3.LUT R6, R5, UR14, RZ, 0xfc, !PT ;  /* 0x0000000e05067c12 */ /* 0x000fe2000f8efcff */
[----:B------:R-:W-:Y:S03]  /*0280*/  BSSY.RECONVERGENT B1, `(.L_x_2) ;  /* 0x0000025000017945 */ /* 0x000fe60003800200 */
[----:B------:R-:W-:-:S13]  /*0290*/  ISETP.NE.U32.AND P0, PT, R6, RZ, PT ;  /* 0x000000ff0600720c */ /* 0x000fda0003f05070 */
[----:B0-----:R-:W-:Y:S05]  /*02a0*/  @P0 BRA `(.L_x_3) ;  /* 0x00000000005c0947 */ /* 0x001fea0003800000 */
[----:B------:R-:W0:Y:S01]  /*02b0*/  I2F.U32.RP R6, UR15 ;  /* 0x0000000f00067d06 */ /* 0x000e220008209000 */
[----:B------:R-:W-:Y:S01]  /*02c0*/  ISETP.NE.U32.AND P2, PT, RZ, UR15, PT ;  /* 0x0000000fff007c0c */ /* 0x000fe2000bf45070 */
[----:B------:R-:W-:-:S06]  /*02d0*/  IMAD.MOV.U32 R15, RZ, RZ, RZ ;  /* 0x000000ffff0f7224 */ /* 0x000fcc00078e00ff */
[----:B0-----:R-:W0:Y:S02]  /*02e0*/  MUFU.RCP R6, R6 ;  /* 0x0000000600067308 */ /* 0x001e240000001000 */
[----:B0-----:R-:W-:-:S06]  /*02f0*/  VIADD R8, R6, 0xffffffe ;  /* 0x0ffffffe06087836 */ /* 0x001fcc0000000000 */
[----:B------:R0:W1:Y:S02]  /*0300*/  F2I.FTZ.U32.TRUNC.NTZ R9, R8 ;  /* 0x0000000800097305 */ /* 0x000064000021f000 */
[----:B0-----:R-:W-:Y:S02]  /*0310*/  IMAD.MOV.U32 R8, RZ, RZ, RZ ;  /* 0x000000ffff087224 */ /* 0x001fe400078e00ff */
[----:B-1----:R-:W-:-:S04]  /*0320*/  IMAD.MOV R11, RZ, RZ, -R9 ;  /* 0x000000ffff0b7224 */ /* 0x002fc800078e0a09 */
[----:B------:R-:W-:-:S04]  /*0330*/  IMAD R11, R11, UR15, RZ ;  /* 0x0000000f0b0b7c24 */ /* 0x000fc8000f8e02ff */
[----:B------:R-:W-:-:S06]  /*0340*/  IMAD.HI.U32 R9, R9, R11, R8 ;  /* 0x0000000b09097227 */ /* 0x000fcc00078e0008 */
[----:B------:R-:W-:-:S04]  /*0350*/  IMAD.HI.U32 R8, R9, R4, RZ ;  /* 0x0000000409087227 */ /* 0x000fc800078e00ff */
[----:B------:R-:W-:-:S04]  /*0360*/  IMAD.MOV R9, RZ, RZ, -R8 ;  /* 0x000000ffff097224 */ /* 0x000fc800078e0a08 */
[----:B------:R-:W-:-:S05]  /*0370*/  IMAD R9, R9, UR15, R4 ;  /* 0x0000000f09097c24 */ /* 0x000fca000f8e0204 */
[----:B------:R-:W-:-:S13]  /*0380*/  ISETP.GE.U32.AND P0, PT, R9, UR15, PT ;  /* 0x0000000f09007c0c */ /* 0x000fda000bf06070 */
[----:B------:R-:W-:Y:S02]  /*0390*/  @P0 VIADD R9, R9, -UR15 ;  /* 0x8000000f09090c36 */ /* 0x000fe40008000000 */
[----:B------:R-:W-:-:S03]  /*03a0*/  @P0 VIADD R8, R8, 0x1 ;  /* 0x0000000108080836 */ /* 0x000fc60000000000 */
[----:B------:R-:W-:-:S13]  /*03b0*/  ISETP.GE.U32.AND P1, PT, R9, UR15, PT ;  /* 0x0000000f09007c0c */ /* 0x000fda000bf26070 */
[----:B------:R-:W-:Y:S01]  /*03c0*/  @P1 VIADD R8, R8, 0x1 ;  /* 0x0000000108081836 */ /* 0x000fe20000000000 */
[----:B------:R-:W-:-:S05]  /*03d0*/  @!P2 LOP3.LUT R8, RZ, UR15, RZ, 0x33, !PT ;  /* 0x0000000fff08ac12 */ /* 0x000fca000f8e33ff */
[----:B------:R-:W-:-:S04]  /*03e0*/  IMAD.MOV R9, RZ, RZ, -R8 ;  /* 0x000000ffff097224 */ /* 0x000fc800078e0a08 */
[----:B------:R-:W-:Y:S02]  /*03f0*/  IMAD R6, R9, UR15, R4 ;  /* 0x0000000f09067c24 */ /* 0x000fe4000f8e0204 */
[----:B------:R-:W-:Y:S01]  /*0400*/  IMAD.MOV.U32 R9, RZ, RZ, RZ ;  /* 0x000000ffff097224 */ /* 0x000fe200078e00ff */
[----:B------:R-:W-:Y:S06]  /*0410*/  BRA `(.L_x_4) ;  /* 0x00000000002c7947 */ /* 0x000fec0003800000 */
.L_x_3:
[----:B------:R-:W-:-:S07]  /*0420*/  MOV R6, 0x440 ;  /* 0x0000044000067802 */ /* 0x000fce0000000f00 */
[----:B------:R-:W-:Y:S05]  /*0430*/  CALL.REL.NOINC `($__internal_0_$__cuda_sm20_div_s64) ;  /* 0x0000001400307944 */ /* 0x000fea0003c00000 */
[----:B------:R-:W-:-:S05]  /*0440*/  IADD3 R15, P0, PT, RZ, -R10, RZ ;  /* 0x8000000aff0f7210 */ /* 0x000fca0007f1e0ff */
[----:B------:R-:W-:Y:S02]  /*0450*/  IMAD.X R6, RZ, RZ, ~R11, P0 ;  /* 0x000000ffff067224 */ /* 0x000fe400000e0e0b */
[----:B------:R-:W-:-:S04]  /*0460*/  IMAD.WIDE.U32 R8, R15, UR16, R4 ;  /* 0x000000100f087c25 */ /* 0x000fc8000f8e0004 */
[----:B------:R-:W-:-:S04]  /*0470*/  IMAD R6, R6, UR16, RZ ;  /* 0x0000001006067c24 */ /* 0x000fc8000f8e02ff */
[----:B------:R-:W-:Y:S02]  /*0480*/  IMAD R15, R15, UR17, R6 ;  /* 0x000000110f0f7c24 */ /* 0x000fe4000f8e0206 */
[----:B------:R-:W-:Y:S02]  /*0490*/  IMAD.MOV.U32 R6, RZ, RZ, R8 ;  /* 0x000000ffff067224 */ /* 0x000fe400078e0008 */
[----:B------:R-:W-:Y:S02]  /*04a0*/  IMAD.IADD R15, R9, 0x1, R15 ;  /* 0x00000001090f7824 */ /* 0x000fe400078e020f */
[----:B------:R-:W-:Y:S02]  /*04b0*/  IMAD.MOV.U32 R8, RZ, RZ, R10 ;  /* 0x000000ffff087224 */ /* 0x000fe400078e000a */
[----:B------:R-:W-:-:S07]  /*04c0*/  IMAD.MOV.U32 R9, RZ, RZ, R11 ;  /* 0x000000ffff097224 */ /* 0x000fce00078e000b */
.L_x_4:
[----:B------:R-:W-:Y:S05]  /*04d0*/  BSYNC.RECONVERGENT B1 ;  /* 0x0000000000017941 */ /* 0x000fea0003800200 */
.L_x_2:
[----:B------:R-:W0:Y:S01]  /*04e0*/  LDC.64 R28, c[0x0][0x388] ;  /* 0x0000e200ff1c7b82 */ /* 0x000e220000000a00 */
[----:B------:R-:W-:Y:S01]  /*04f0*/  IMAD.MOV.U32 R10, RZ, RZ, R6 ;  /* 0x000000ffff0a7224 */ /* 0x000fe200078e0006 */
[----:B------:R-:W0:Y:S01]  /*0500*/  I2F.F64.S64 R8, R8 ;  /* 0x0000000800087312 */ /* 0x000e220000301c00 */
[----:B------:R-:W-:Y:S01]  /*0510*/  IMAD.MOV.U32 R11, RZ, RZ, R15 ;  /* 0x000000ffff0b7224 */ /* 0x000fe200078e000f */
[----:B------:R-:W-:Y:S04]  /*0520*/  BSSY.RECONVERGENT B1, `(.L_x_5) ;  /* 0x0000022000017945 */ /* 0x000fe80003800200 */
[----:B------:R-:W1:Y:S02]  /*0530*/  LDC.64 R12, c[0x0][0x3a0] ;  /* 0x0000e800ff0c7b82 */ /* 0x000e640000000a00 */
[----:B------:R-:W1:Y:S06]  /*0540*/  I2F.F64.S64 R26, R10 ;  /* 0x0000000a001a7312 */ /* 0x000e6c0000301c00 */
[----:B------:R-:W1:Y:S01]  /*0550*/  LDC.64 R24, c[0x0][0x3a8] ;  /* 0x0000ea00ff187b82 */ /* 0x000e620000000a00 */
[----:B0-----:R-:W-:-:S08]  /*0560*/  DFMA R28, R8, UR10, R28 ;  /* 0x0000000a081c7c2b */ /* 0x001fd0000800001c */
[----:B------:R-:W-:Y:S02]  /*0570*/  DMUL R32, R28, R28 ;  /* 0x0000001c1c207228 */ /* 0x000fe40000000000 */
[----:B-1----:R-:W-:-:S08]  /*0580*/  DFMA R26, R26, R24, R12 ;  /* 0x000000181a1a722b */ /* 0x002fd0000000000c */
[C---:B------:R-:W-:Y:S02]  /*0590*/  DMUL R22, R26.reuse, R26 ;  /* 0x0000001a1a167228 */ /* 0x040fe40000000000 */
[----:B------:R-:W-:-:S06]  /*05a0*/  DADD R24, R26, R24 ;  /* 0x000000001a187229 */ /* 0x000fcc0000000018 */
[----:B------:R-:W-:-:S08]  /*05b0*/  DADD R18, R32, R22 ;  /* 0x0000000020127229 */ /* 0x000fd00000000016 */
[----:B------:R-:W-:-:S14]  /*05c0*/  DSETP.NEU.AND P0, PT, |R18|, +INF , PT ;  /* 0x7ff000001200742a */ /* 0x000fdc0003f0d200 */
[----:B------:R-:W-:Y:S01]  /*05d0*/  @!P0 DMUL R36, RZ, R18 ;  /* 0x00000012ff248228 */ /* 0x000fe20000000000 */
[----:B------:R-:W-:Y:S01]  /*05e0*/  @!P0 IMAD.MOV.U32 R6, RZ, RZ, RZ ;  /* 0x000000ffff068224 */ /* 0x000fe200078e00ff */
[----:B------:R-:W-:Y:S09]  /*05f0*/  @!P0 BRA `(.L_x_6) ;  /* 0x0000000000508947 */ /* 0x000ff20003800000 */
[----:B------:R-:W-:Y:S01]  /*0600*/  UMOV UR4, 0x6dc9c883 ;  /* 0x6dc9c88300047882 */ /* 0x000fe20000000000 */
[----:B------:R-:W-:Y:S01]  /*0610*/  UMOV UR5, 0x3fe45f30 ;  /* 0x3fe45f3000057882 */ /* 0x000fe20000000000 */
[C---:B------:R-:W-:Y:S02]  /*0620*/  DSETP.GE.AND P0, PT, |R18|.reuse, 2.14748364800000000000e+09, PT ;  /* 0x41e000001200742a */ /* 0x040fe40003f06200 */
[----:B------:R-:W-:Y:S01]  /*0630*/  DMUL R8, R18, UR4 ;  /* 0x0000000412087c28 */ /* 0x000fe20008000000 */
[----:B------:R-:W-:Y:S01]  /*0640*/  UMOV UR4, 0x54442d18 ;  /* 0x54442d1800047882 */ /* 0x000fe20000000000 */
[----:B------:R-:W-:-:S04]  /*0650*/  UMOV UR5, 0x3ff921fb ;  /* 0x3ff921fb00057882 */ /* 0x000fc80000000000 */
[----:B------:R-:W0:Y:S08]  /*0660*/  F2I.F64 R6, R8 ;  /* 0x0000000800067311 */ /* 0x000e300000301100 */
[----:B0-----:R-:W0:Y:S02]  /*0670*/  I2F.F64 R36, R6 ;  /* 0x0000000600247312 */ /* 0x001e240000201c00 */
[----:B0-----:R-:W-:Y:S01]  /*0680*/  DFMA R10, R36, -UR4, R18 ;  /* 0x80000004240a7c2b */ /* 0x001fe20008000012 */
[----:B------:R-:W-:Y:S01]  /*0690*/  UMOV UR4, 0x33145c00 ;  /* 0x33145c0000047882 */ /* 0x000fe20000000000 */
[----:B------:R-:W-:-:S06]  /*06a0*/  UMOV UR5, 0x3c91a626 ;  /* 0x3c91a62600057882 */ /* 0x000fcc0000000000 */
[----:B------:R-:W-:Y:S01]  /*06b0*/  DFMA R10, R36, -UR4, R10 ;  /* 0x80000004240a7c2b */ /* 0x000fe2000800000a */
[----:B------:R-:W-:Y:S01]  /*06c0*/  UMOV UR4, 0x252049c0 ;  /* 0x252049c000047882 */ /* 0x000fe20000000000 */
[----:B------:R-:W-:-:S06]  /*06d0*/  UMOV UR5, 0x397b839a ;  /* 0x397b839a00057882 */ /* 0x000fcc0000000000 */
[----:B------:R-:W-:Y:S01]  /*06e0*/  DFMA R36, R36, -UR4, R10 ;  /* 0x8000000424247c2b */ /* 0x000fe2000800000a */
[----:B------:R-:W-:Y:S10]  /*06f0*/  @!P0 BRA `(.L_x_6) ;  /* 0x0000000000108947 */ /* 0x000ff40003800000 */
[----:B------:R-:W-:Y:S01]  /*0700*/  IMAD.MOV.U32 R6, RZ, RZ, R18 ;  /* 0x000000ffff067224 */ /* 0x000fe200078e0012 */
[----:B------:R-:W-:-:S07]  /*0710*/  MOV R18, 0x730 ;  /* 0x0000073000127802 */ /* 0x000fce0000000f00 */
[----:B------:R-:W-:Y:S05]  /*0720*/  CALL.REL.NOINC `($_Z16calculoTrapezioslddlddPdl$__internal_trig_reduction_slowpathd) ;  /* 0x0000001400c87944 */ /* 0x000fea0003c00000 */
[----:B------:R-:W-:-:S07]  /*0730*/  IMAD.MOV.U32 R6, RZ, RZ, R12 ;  /* 0x000000ffff067224 */ /* 0x000fce00078e000c */
.L_x_6:
[----:B------:R-:W-:Y:S05]  /*0740*/  BSYNC.RECONVERGENT B1 ;  /* 0x0000000000017941 */ /* 0x000fea0003800200 */
.L_x_5:
[----:B------:R-:W-:-:S05]  /*0750*/  IMAD.SHL.U32 R8, R6, 0x40, RZ ;  /* 0x0000004006087824 */ /* 0x000fca00078e00ff */
[----:B------:R-:W-:-:S04]  /*0760*/  LOP3.LUT R8, R8, 0x40, RZ, 0xc0, !PT ;  /* 0x0000004008087812 */ /* 0x000fc800078ec0ff */
[----:B------:R-:W-:-:S05]  /*0770*/  IADD3 R34, P0, PT, R8, UR8, RZ ;  /* 0x0000000808227c10 */ /* 0x000fca000ff1e0ff */
[----:B------:R-:W-:-:S05]  /*0780*/  IMAD.X R35, RZ, RZ, UR9, P0 ;  /* 0x00000009ff237e24 */ /* 0x000fca00080e06ff */
[----:B------:R-:W2:Y:S04]  /*0790*/  LDG.E.128.CONSTANT R8, desc[UR6][R34.64] ;  /* 0x0000000622087981 */ /* 0x000ea8000c1e9d00 */
[----:B------:R-:W3:Y:S04]  /*07a0*/  LDG.E.128.CONSTANT R12, desc[UR6][R34.64+0x10] ;  /* 0x00001006220c7981 */ /* 0x000ee8000c1e9d00 */
[----:B------:R-:W4:Y:S01]  /*07b0*/  LDG.E.128.CONSTANT R16, desc[UR6][R34.64+0x20] ;  /* 0x0000200622107981 */ /* 0x000f22000c1e9d00 */
[----:B------:R-:W-:Y:S01]  /*07c0*/  LOP3.LUT R20, R6, 0x1, RZ, 0xc0, !PT ;  /* 0x0000000106147812 */ /* 0x000fe200078ec0ff */
[----:B------:R-:W-:Y:S01]  /*07d0*/  IMAD.MOV.U32 R21, RZ, RZ, 0x3da8ff83 ;  /* 0x3da8ff83ff157424 */ /* 0x000fe200078e00ff */
[----:B------:R-:W-:Y:S01]  /*07e0*/  DMUL R30, R36, R36 ;  /* 0x00000024241e7228 */ /* 0x000fe20000000000 */
[----:B------:R-:W-:Y:S01]  /*07f0*/  BSSY.RECONVERGENT B1, `(.L_x_7) ;  /* 0x000002d000017945 */ /* 0x000fe20003800200 */
[----:B------:R-:W-:Y:S01]  /*0800*/  ISETP.NE.U32.AND P0, PT, R20, 0x1, PT ;  /* 0x000000011400780c */ /* 0x000fe20003f05070 */
[----:B------:R-:W-:-:S03]  /*0810*/  IMAD.MOV.U32 R20, RZ, RZ, 0x20fd8164 ;  /* 0x20fd8164ff147424 */ /* 0x000fc600078e00ff */
[----:B------:R-:W-:Y:S02]  /*0820*/  FSEL R21, -R21, 0.11223486810922622681, !P0 ;  /* 0x3de5db6515157808 */ /* 0x000fe40004000100 */
[----:B------:R-:W-:-:S06]  /*0830*/  FSEL R20, R20, -8.06006814911005101289e+34, !P0 ;  /* 0xf9785eba14147808 */ /* 0x000fcc0004000000 */
[----:B--2---:R-:W-:Y:S02]  /*0840*/  DFMA R8, R30, R20, R8 ;  /* 0x000000141e08722b */ /* 0x004fe40000000008 */
[----:B------:R-:W-:-:S06]  /*0850*/  DMUL R20, R24, R24 ;  /* 0x0000001818147228 */ /* 0x000fcc0000000000 */
[----:B------:R-:W-:-:S08]  /*0860*/  DFMA R8, R30, R8, R10 ;  /* 0x000000081e08722b */ /* 0x000fd0000000000a */
[----:B---3--:R-:W-:-:S08]  /*0870*/  DFMA R8, R30, R8, R12 ;  /* 0x000000081e08722b */ /* 0x008fd0000000000c */
[----:B------:R-:W-:-:S08]  /*0880*/  DFMA R8, R30, R8, R14 ;  /* 0x000000081e08722b */ /* 0x000fd0000000000e */
[----:B----4-:R-:W-:-:S08]  /*0890*/  DFMA R8, R30, R8, R16 ;  /* 0x000000081e08722b */ /* 0x010fd00000000010 */
[----:B------:R-:W-:Y:S02]  /*08a0*/  DFMA R8, R30, R8, R18 ;  /* 0x000000081e08722b */ /* 0x000fe40000000012 */
[----:B------:R-:W-:-:S06]  /*08b0*/  DADD R18, R32, R20 ;  /* 0x0000000020127229 */ /* 0x000fcc0000000014 */
[----:B------:R-:W-:Y:S02]  /*08c0*/  DFMA R36, R8, R36, R36 ;  /* 0x000000240824722b */ /* 0x000fe40000000024 */
[----:B------:R-:W-:Y:S02]  /*08d0*/  DFMA R8, R30, R8, 1 ;  /* 0x3ff000001e08742b */ /* 0x000fe40000000008 */
[----:B------:R-:W-:-:S08]  /*08e0*/  DSETP.NEU.AND P1, PT, |R18|, +INF , PT ;  /* 0x7ff000001200742a */ /* 0x000fd00003f2d200 */
[----:B------:R-:W-:Y:S02]  /*08f0*/  FSEL R10, R8, R36, !P0 ;  /* 0x00000024080a7208 */ /* 0x000fe40004000000 */
[----:B------:R-:W-:Y:S02]  /*0900*/  FSEL R11, R9, R37, !P0 ;  /* 0x00000025090b7208 */ /* 0x000fe40004000000 */
[----:B------:R-:W-:Y:S02]  /*0910*/  LOP3.LUT P0, RZ, R6, 0x2, RZ, 0xc0, !PT ;  /* 0x0000000206ff7812 */ /* 0x000fe4000780c0ff */
[----:B------:R-:W-:Y:S01]  /*0920*/  @!P1 DMUL R36, RZ, R18 ;  /* 0x00000012ff249228 */ /* 0x000fe20000000000 */
[----:B------:R-:W-:Y:S01]  /*0930*/  @!P1 IMAD.MOV.U32 R6, RZ, RZ, RZ ;  /* 0x000000ffff069224 */ /* 0x000fe200078e00ff */
[----:B------:R-:W-:-:S10]  /*0940*/  DADD R8, RZ, -R10 ;  /* 0x00000000ff087229 */ /* 0x000fd4000000080a */
[----:B------:R-:W-:Y:S02]  /*0950*/  FSEL R32, R10, R8, !P0 ;  /* 0x000000080a207208 */ /* 0x000fe40004000000 */
[----:B------:R-:W-:Y:S01]  /*0960*/  FSEL R33, R11, R9, !P0 ;  /* 0x000000090b217208 */ /* 0x000fe20004000000 */
[----:B------:R-:W-:Y:S06]  /*0970*/  @!P1 BRA `(.L_x_8) ;  /* 0x0000000000509947 */ /* 0x000fec0003800000 */
        /* <DEDUP_REMOVED lines=20> */
.L_x_8:
[----:B------:R-:W-:Y:S05]  /*0ac0*/  BSYNC.RECONVERGENT B1 ;  /* 0x0000000000017941 */ /* 0x000fea0003800200 */
.L_x_7:
        /* <DEDUP_REMOVED lines=12> */
[----:B------:R-:W-:Y:S01]  /*0b90*/  IMAD.MOV.U32 R30, RZ, RZ, 0x20fd8164 ;  /* 0x20fd8164ff1e7424 */ /* 0x000fe200078e00ff */
[----:B------:R-:W-:-:S02]  /*0ba0*/  DADD R28, R28, UR10 ;  /* 0x0000000a1c1c7e29 */ /* 0x000fc40008000000 */
[----:B------:R-:W-:Y:S01]  /*0bb0*/  FSEL R31, -R31, 0.11223486810922622681, !P0 ;  /* 0x3de5db651f1f7808 */ /* 0x000fe20004000100 */
[----:B------:R-:W-:Y:S01]  /*0bc0*/  DADD R24, -R26, R24 ;  /* 0x000000001a187229 */ /* 0x000fe20000000118 */
[----:B------:R-:W-:-:S04]  /*0bd0*/  FSEL R30, R30, -8.06006814911005101289e+34, !P0 ;  /* 0xf9785eba1e1e7808 */ /* 0x000fc80004000000 */
[----:B------:R-:W-:Y:S02]  /*0be0*/  DMUL R28, R28, R28 ;  /* 0x0000001c1c1c7228 */ /* 0x000fe40000000000 */
[----:B--2---:R-:W-:-:S08]  /*0bf0*/  DFMA R8, R34, R30, R8 ;  /* 0x0000001e2208722b */ /* 0x004fd00000000008 */
[----:B------:R-:W-:-:S08]  /*0c00*/  DFMA R8, R34, R8, R10 ;  /* 0x000000082208722b */ /* 0x000fd0000000000a */
[----:B---3--:R-:W-:-:S08]  /*0c10*/  DFMA R8, R34, R8, R12 ;  /* 0x000000082208722b */ /* 0x008fd0000000000c */
[----:B------:R-:W-:-:S08]  /*0c20*/  DFMA R8, R34, R8, R14 ;  /* 0x000000082208722b */ /* 0x000fd0000000000e */
[----:B----4-:R-:W-:-:S08]  /*0c30*/  DFMA R8, R34, R8, R16 ;  /* 0x000000082208722b */ /* 0x010fd00000000010 */
[----:B------:R-:W-:Y:S02]  /*0c40*/  DFMA R8, R34, R8, R18 ;  /* 0x000000082208722b */ /* 0x000fe40000000012 */
[----:B------:R-:W-:-:S06]  /*0c50*/  DADD R18, R22, R28 ;  /* 0x0000000016127229 */ /* 0x000fcc000000001c */
[----:B------:R-:W-:Y:S02]  /*0c60*/  DFMA R36, R8, R36, R36 ;  /* 0x000000240824722b */ /* 0x000fe40000000024 */
[----:B------:R-:W-:-:S10]  /*0c70*/  DFMA R8, R34, R8, 1 ;  /* 0x3ff000002208742b */ /* 0x000fd40000000008 */
[----:B------:R-:W-:Y:S02]  /*0c80*/  FSEL R10, R8, R36, !P0 ;  /* 0x00000024080a7208 */ /* 0x000fe40004000000 */
[----:B------:R-:W-:Y:S02]  /*0c90*/  FSEL R11, R9, R37, !P0 ;  /* 0x00000025090b7208 */ /* 0x000fe40004000000 */
[----:B------:R-:W-:-:S04]  /*0ca0*/  LOP3.LUT P0, RZ, R6, 0x2, RZ, 0xc0, !PT ;  /* 0x0000000206ff7812 */ /* 0x000fc8000780c0ff */
[----:B------:R-:W-:-:S10]  /*0cb0*/  DADD R8, RZ, -R10 ;  /* 0x00000000ff087229 */ /* 0x000fd4000000080a */
[----:B------:R-:W-:Y:S02]  /*0cc0*/  FSEL R8, R10, R8, !P0 ;  /* 0x000000080a087208 */ /* 0x000fe40004000000 */
[----:B------:R-:W-:Y:S01]  /*0cd0*/  FSEL R9, R11, R9, !P0 ;  /* 0x000000090b097208 */ /* 0x000fe20004000000 */
[----:B------:R-:W-:-:S05]  /*0ce0*/  DSETP.NEU.AND P0, PT, |R18|, +INF , PT ;  /* 0x7ff000001200742a */ /* 0x000fca0003f0d200 */
[----:B------:R-:W-:-:S08]  /*0cf0*/  DADD R32, R32, R8 ;  /* 0x0000000020207229 */ /* 0x000fd00000000008 */
[----:B------:R-:W-:Y:S01]  /*0d00*/  DMUL R22, R32, R24 ;  /* 0x0000001820167228 */ /* 0x000fe20000000000 */
[----:B------:R-:W-:Y:S01]  /*0d10*/  @!P0 IMAD.MOV.U32 R6, RZ, RZ, RZ ;  /* 0x000000ffff068224 */ /* 0x000fe200078e00ff */
[----:B------:R-:W-:-:S06]  /*0d20*/  @!P0 DMUL R36, RZ, R18 ;  /* 0x00000012ff248228 */ /* 0x000fcc0000000000 */
[----:B------:R-:W-:Y:S01]  /*0d30*/  DFMA R22, R22, 0.5, RZ ;  /* 0x3fe000001616782b */ /* 0x000fe200000000ff */
[----:B------:R-:W-:Y:S10]  /*0d40*/  @!P0 BRA `(.L_x_10) ;  /* 0x0000000000508947 */ /* 0x000ff40003800000 */
        /* <DEDUP_REMOVED lines=20> */
.L_x_10:
[----:B------:R-:W-:Y:S05]  /*0e90*/  BSYNC.RECONVERGENT B1 ;  /* 0x0000000000017941 */ /* 0x000fea0003800200 */
.L_x_9:
        /* <DEDUP_REMOVED lines=54> */
.L_x_12:
[----:B------:R-:W-:Y:S05]  /*1200*/  BSYNC.RECONVERGENT B1 ;  /* 0x0000000000017941 */ /* 0x000fea0003800200 */
.L_x_11:
        /* <DEDUP_REMOVED lines=9> */
[----:B------:R-:W0:Y:S01]  /*12a0*/  S2UR UR5, SR_CgaCtaId ;  /* 0x00000000000579c3 */ /* 0x000e220000008800 */
[----:B------:R-:W-:Y:S01]  /*12b0*/  IMAD.MOV.U32 R29, RZ, RZ, 0x3da8ff83 ;  /* 0x3da8ff83ff1d7424 */ /* 0x000fe200078e00ff */
[----:B------:R-:W-:Y:S01]  /*12c0*/  ISETP.NE.U32.AND P0, PT, R26, 0x1, PT ;  /* 0x000000011a00780c */ /* 0x000fe20003f05070 */
[----:B------:R-:W-:Y:S01]  /*12d0*/  DMUL R26, R36, R36 ;  /* 0x00000024241a7228 */ /* 0x000fe20000000000 */
[----:B------:R-:W-:-:S02]  /*12e0*/  UMOV UR4, 0x400 ;  /* 0x0000040000047882 */ /* 0x000fc40000000000 */
[----:B------:R-:W-:Y:S02]  /*12f0*/  FSEL R28, R28, -8.06006814911005101289e+34, !P0 ;  /* 0xf9785eba1c1c7808 */ /* 0x000fe40004000000 */
[----:B------:R-:W-:Y:S01]  /*1300*/  FSEL R29, -R29, 0.11223486810922622681, !P0 ;  /* 0x3de5db651d1d7808 */ /* 0x000fe20004000100 */
[----:B0-----:R-:W-:-:S05]  /*1310*/  ULEA UR4, UR5, UR4, 0x18 ;  /* 0x0000000405047291 */ /* 0x001fca000f8ec0ff */
[----:B--2---:R-:W-:-:S08]  /*1320*/  DFMA R8, R26, R28, R8 ;  /* 0x0000001c1a08722b */ /* 0x004fd00000000008 */
[----:B------:R-:W-:-:S08]  /*1330*/  DFMA R8, R26, R8, R10 ;  /* 0x000000081a08722b */ /* 0x000fd0000000000a */
[----:B---3--:R-:W-:-:S08]  /*1340*/  DFMA R8, R26, R8, R12 ;  /* 0x000000081a08722b */ /* 0x008fd0000000000c */
[----:B------:R-:W-:-:S08]  /*1350*/  DFMA R8, R26, R8, R14 ;  /* 0x000000081a08722b */ /* 0x000fd0000000000e */
[----:B----4-:R-:W-:-:S08]  /*1360*/  DFMA R8, R26, R8, R16 ;  /* 0x000000081a08722b */ /* 0x010fd00000000010 */
[----:B------:R-:W-:-:S08]  /*1370*/  DFMA R8, R26, R8, R18 ;  /* 0x000000081a08722b */ /* 0x000fd00000000012 */
[----:B------:R-:W-:Y:S02]  /*1380*/  DFMA R36, R8, R36, R36 ;  /* 0x000000240824722b */ /* 0x000fe40000000024 */
[----:B------:R-:W-:-:S10]  /*1390*/  DFMA R8, R26, R8, 1 ;  /* 0x3ff000001a08742b */ /* 0x000fd40000000008 */
[----:B------:R-:W-:Y:S01]  /*13a0*/  FSEL R14, R8, R36, !P0 ;  /* 0x00000024080e7208 */ /* 0x000fe20004000000 */
[----:B------:R-:W-:Y:S01]  /*13b0*/  IMAD.U32 R8, RZ, RZ, UR4 ;  /* 0x00000004ff087e24 */ /* 0x000fe2000f8e00ff */
[----:B------:R-:W-:Y:S02]  /*13c0*/  FSEL R15, R9, R37, !P0 ;  /* 0x00000025090f7208 */ /* 0x000fe40004000000 */
[----:B------:R-:W-:Y:S01]  /*13d0*/  LOP3.LUT P0, RZ, R6, 0x2, RZ, 0xc0, !PT ;  /* 0x0000000206ff7812 */ /* 0x000fe2000780c0ff */
[----:B------:R-:W-:-:S03]  /*13e0*/  IMAD R9, R7, 0x8, R8 ;  /* 0x0000000807097824 */ /* 0x000fc600078e0208 */
[----:B------:R-:W-:Y:S02]  /*13f0*/  DADD R12, RZ, -R14 ;  /* 0x00000000ff0c7229 */ /* 0x000fe4000000080e */
[----:B------:R-:W0:Y:S08]  /*1400*/  LDS.64 R10, [R9] ;  /* 0x00000000090a7984 */ /* 0x000e300000000a00 */
[----:B------:R-:W-:-:S02]  /*1410*/  FSEL R12, R14, R12, !P0 ;  /* 0x0000000c0e0c7208 */ /* 0x000fc40004000000 */
[----:B------:R-:W-:Y:S02]  /*1420*/  FSEL R13, R15, R13, !P0 ;  /* 0x0000000d0f0d7208 */ /* 0x000fe40004000000 */
[----:B------:R-:W-:-:S04]  /*1430*/  IADD3 R4, P0, PT, R4, 0x1, RZ ;  /* 0x0000000104047810 */ /* 0x000fc80007f1e0ff */
[----:B------:R-:W-:Y:S01]  /*1440*/  DADD R20, R20, R12 ;  /* 0x0000000014147229 */ /* 0x000fe2000000000c */
[----:B------:R-:W-:Y:S01]  /*1450*/  IMAD.X R5, RZ, RZ, R5, P0 ;  /* 0x000000ffff057224 */ /* 0x000fe200000e0605 */
[----:B------:R-:W-:-:S04]  /*1460*/  ISETP.GE.U32.AND P0, PT, R4, R2, PT ;  /* 0x000000020400720c */ /* 0x000fc80003f06070 */
[----:B------:R-:W-:Y:S02]  /*1470*/  ISETP.GE.AND.EX P0, PT, R5, R3, PT, P0 ;  /* 0x000000030500720c */ /* 0x000fe40003f06300 */
[----:B------:R-:W-:-:S08]  /*1480*/  DMUL R20, R24, R20 ;  /* 0x0000001418147228 */ /* 0x000fd00000000000 */
[----:B------:R-:W-:-:S08]  /*1490*/  DFMA R20, R20, 0.5, R22 ;  /* 0x3fe000001414782b */ /* 0x000fd00000000016 */
[----:B------:R-:W-:-:S08]  /*14a0*/  DMUL R20, R20, UR10 ;  /* 0x0000000a14147c28 */ /* 0x000fd00008000000 */
[----:B0-----:R-:W-:-:S07]  /*14b0*/  DFMA R10, R20, 0.5, R10 ;  /* 0x3fe00000140a782b */ /* 0x001fce000000000a */
[----:B------:R0:W-:Y:S01]  /*14c0*/  STS.64 [R9], R10 ;  /* 0x0000000a09007388 */ /* 0x0001e20000000a00 */
[----:B------:R-:W-:Y:S05]  /*14d0*/  @!P0 BRA `(.L_x_13) ;  /* 0xffffffec00648947 */ /* 0x000fea000383ffff */
.L_x_1:
[----:B------:R-:W-:Y:S05]  /*14e0*/  BSYNC.RECONVERGENT B0 ;  /* 0x0000000000007941 */ /* 0x000fea0003800200 */
.L_x_0:
[----:B------:R-:W-:Y:S01]  /*14f0*/  BAR.SYNC.DEFER_BLOCKING 0x0 ;  /* 0x0000000000007b1d */ /* 0x000fe20000010000 */
[----:B------:R-:W-:-:S13]  /*1500*/  ISETP.NE.AND P0, PT, R7, RZ, PT ;  /* 0x000000ff0700720c */ /* 0x000fda0003f05270 */
[----:B------:R-:W-:Y:S05]  /*1510*/  @P0 EXIT ;  /* 0x000000000000094d */ /* 0x000fea0003800000 */
[----:B------:R-:W-:Y:S01]  /*1520*/  VIADD R2, R8, 0x80 ;  /* 0x0000008008027836 */ /* 0x000fe20000000000 */
[----:B------:R-:W-:Y:S01]  /*1530*/  CS2R R14, SRZ ;  /* 0x00000000000e7805 */ /* 0x000fe2000001ff00 */
[----:B------:R-:W-:Y:S01]  /*1540*/  UMOV UR5, 0x200 ;  /* 0x0000020000057882 */ /* 0x000fe20000000000 */
[----:B------:R-:W-:-:S05]  /*1550*/  UMOV UR4, URZ ;  /* 0x000000ff00047c82 */ /* 0x000fca0008000000 */
.L_x_14:
[----:B------:R-:W1:Y:S01]  /*1560*/  LDS.128 R16, [R2+-0x80] ;  /* 0xffff800002107984 */ /* 0x000e620000000c00 */
[----:B------:R-:W-:-:S03]  /*1570*/  UIADD3 UR5, UP0, UPT, UR5, -0x20, URZ ;  /* 0xffffffe005057890 */ /* 0x000fc6000ff1e0ff */
[----:B0-----:R-:W0:Y:S01]  /*1580*/  LDS.128 R8, [R2+-0x70] ;  /* 0xffff900002087984 */ /* 0x001e220000000c00 */
[----:B------:R-:W-:Y:S02]  /*1590*/  UIADD3.X UR4, UPT, UPT, UR4, -0x1, URZ, UP0, !UPT ;  /* 0xffffffff04047890 */ /* 0x000fe400087fe4ff */
[----:B------:R-:W-:Y:S01]  /*15a0*/  UISETP.NE.U32.AND UP0, UPT, UR5, URZ, UPT ;  /* 0x000000ff0500728c */ /* 0x000fe2000bf05070 */
[----:B------:R-:W2:Y:S03]  /*15b0*/  LDS.128 R4, [R2+-0x60] ;  /* 0xffffa00002047984 */ /* 0x000ea60000000c00 */
[----:B------:R-:W-:Y:S01]  /*15c0*/  UISETP.NE.AND.EX UP0, UPT, UR4, URZ, UPT, UP0 ;  /* 0x000000ff0400728c */ /* 0x000fe2000bf05300 */
[----:B-1----:R-:W-:Y:S01]  /*15d0*/  DADD R16, R16, R14 ;  /* 0x0000000010107229 */ /* 0x002fe2000000000e */
[----:B------:R-:W1:Y:S07]  /*15e0*/  LDS.128 R12, [R2+-0x50] ;  /* 0xffffb000020c7984 */ /* 0x000e6e0000000c00 */
[----:B------:R-:W-:-:S08]  /*15f0*/  DADD R16, R16, R18 ;  /* 0x0000000010107229 */ /* 0x000fd00000000012 */
[----:B0-----:R-:W-:-:S08]  /*1600*/  DADD R8, R16, R8 ;  /* 0x0000000010087229 */ /* 0x001fd00000000008 */
[----:B------:R-:W-:Y:S02]  /*1610*/  DADD R16, R8, R10 ;  /* 0x0000000008107229 */ /* 0x000fe4000000000a */
[----:B------:R-:W0:Y:S06]  /*1620*/  LDS.128 R8, [R2+-0x40] ;  /* 0xffffc00002087984 */ /* 0x000e2c0000000c00 */
[----:B--2---:R-:W-:-:S08]  /*1630*/  DADD R4, R16, R4 ;  /* 0x0000000010047229 */ /* 0x004fd00000000004 */
[----:B------:R-:W-:Y:S02]  /*1640*/  DADD R16, R4, R6 ;  /* 0x0000000004107229 */ /* 0x000fe40000000006 */
[----:B------:R-:W2:Y:S06]  /*1650*/  LDS.128 R4, [R2+-0x30] ;  /* 0xffffd00002047984 */ /* 0x000eac0000000c00 */
[----:B-1----:R-:W-:-:S08]  /*1660*/  DADD R12, R16, R12 ;  /* 0x00000000100c7229 */ /* 0x002fd0000000000c */
[----:B------:R-:W-:Y:S02]  /*1670*/  DADD R16, R12, R14 ;  /* 0x000000000c107229 */ /* 0x000fe4000000000e */
[----:B------:R-:W1:Y:S06]  /*1680*/  LDS.128 R12, [R2+-0x20] ;  /* 0xffffe000020c7984 */ /* 0x000e6c0000000c00 */
[----:B0-----:R-:W-:-:S08]  /*1690*/  DADD R8, R16, R8 ;  /* 0x0000000010087229 */ /* 0x001fd00000000008 */
[----:B------:R-:W-:Y:S02]  /*16a0*/  DADD R16, R8, R10 ;  /* 0x0000000008107229 */ /* 0x000fe4000000000a */
[----:B------:R-:W0:Y:S06]  /*16b0*/  LDS.128 R8, [R2+-0x10] ;  /* 0xfffff00002087984 */ /* 0x000e2c0000000c00 */
[----:B--2---:R-:W-:-:S08]  /*16c0*/  DADD R4, R16, R4 ;  /* 0x0000000010047229 */ /* 0x004fd00000000004 */
[----:B------:R-:W-:Y:S02]  /*16d0*/  DADD R16, R4, R6 ;  /* 0x0000000004107229 */ /* 0x000fe40000000006 */
[----:B------:R-:W2:Y:S06]  /*16e0*/  LDS.128 R4, [R2] ;  /* 0x0000000002047984 */ /* 0x000eac0000000c00 */
[----:B-1----:R-:W-:-:S08]  /*16f0*/  DADD R12, R16, R12 ;  /* 0x00000000100c7229 */ /* 0x002fd0000000000c */
[----:B------:R-:W-:Y:S02]  /*1700*/  DADD R16, R12, R14 ;  /* 0x000000000c107229 */ /* 0x000fe4000000000e */
[----:B------:R-:W1:Y:S06]  /*1710*/  LDS.128 R12, [R2+0x10] ;  /* 0x00001000020c7984 */ /* 0x000e6c0000000c00 */
[----:B0-----:R-:W-:-:S08]  /*1720*/  DADD R8, R16, R8 ;  /* 0x0000000010087229 */ /* 0x001fd00000000008 */
[----:B------:R-:W-:Y:S02]  /*1730*/  DADD R16, R8, R10 ;  /* 0x0000000008107229 */ /* 0x000fe4000000000a */
[----:B------:R-:W0:Y:S06]  /*1740*/  LDS.128 R8, [R2+0x20] ;  /* 0x0000200002087984 */ /* 0x000e2c0000000c00 */
[----:B--2---:R-:W-:-:S08]  /*1750*/  DADD R4, R16, R4 ;  /* 0x0000000010047229 */ /* 0x004fd00000000004 */
[----:B------:R-:W-:Y:S02]  /*1760*/  DADD R16, R4, R6 ;  /* 0x0000000004107229 */ /* 0x000fe40000000006 */
[----:B------:R-:W2:Y:S06]  /*1770*/  LDS.128 R4, [R2+0x30] ;  /* 0x0000300002047984 */ /* 0x000eac0000000c00 */
        /* <DEDUP_REMOVED lines=11> */
[----:B------:R1:W3:Y:S06]  /*1830*/  LDS.128 R12, [R2+0x70] ;  /* 0x00007000020c7984 */ /* 0x0002ec0000000c00 */
[----:B0-----:R-:W-:Y:S01]  /*1840*/  DADD R8, R16, R8 ;  /* 0x0000000010087229 */ /* 0x001fe20000000008 */
[----:B-1----:R-:W-:-:S07]  /*1850*/  VIADD R2, R2, 0x100 ;  /* 0x0000010002027836 */ /* 0x002fce0000000000 */
[----:B------:R-:W-:-:S08]  /*1860*/  DADD R8, R8, R10 ;  /* 0x0000000008087229 */ /* 0x000fd0000000000a */
[----:B--2---:R-:W-:-:S08]  /*1870*/  DADD R4, R8, R4 ;  /* 0x0000000008047229 */ /* 0x004fd00000000004 */
[----:B------:R-:W-:-:S08]  /*1880*/  DADD R4, R4, R6 ;  /* 0x0000000004047229 */ /* 0x000fd00000000006 */
[----:B---3--:R-:W-:-:S08]  /*1890*/  DADD R4, R4, R12 ;  /* 0x0000000004047229 */ /* 0x008fd0000000000c */
[----:B------:R-:W-:Y:S01]  /*18a0*/  DADD R14, R4, R14 ;  /* 0x00000000040e7229 */ /* 0x000fe2000000000e */
[----:B------:R-:W-:Y:S10]  /*18b0*/  BRA.U UP0, `(.L_x_14) ;  /* 0xfffffffd00287547 */ /* 0x000ff4000b83ffff */
[----:B------:R-:W0:Y:S02]  /*18c0*/  LDC.64 R2, c[0x0][0x3b0] ;  /* 0x0000ec00ff027b82 */ /* 0x000e240000000a00 */
[----:B0-----:R-:W-:-:S05]  /*18d0*/  IMAD.WIDE.U32 R2, R0, 0x8, R2 ;  /* 0x0000000800027825 */ /* 0x001fca00078e0002 */
[----:B------:R-:W-:Y:S01]  /*18e0*/  STG.E.64 desc[UR6][R2.64], R14 ;  /* 0x0000000e02007986 */ /* 0x000fe2000c101b06 */
[----:B------:R-:W-:Y:S05]  /*18f0*/  EXIT ;  /* 0x000000000000794d */ /* 0x000fea0003800000 */
        .weak           $__internal_0_$__cuda_sm20_div_s64
        .type           $__internal_0_$__cuda_sm20_div_s64,@function
        .size           $__internal_0_$__cuda_sm20_div_s64,($_Z16calculoTrapezioslddlddPdl$__internal_trig_reduction_slowpathd - $__internal_0_$__cuda_sm20_div_s64)
$__internal_0_$__cuda_sm20_div_s64:
[----:B------:R-:W0:Y:S01]  /*1900*/  LDCU.64 UR12, c[0x0][0x398] ;  /* 0x00007300ff0c77ac */ /* 0x000e220008000a00 */
[----:B------:R-:W-:Y:S01]  /*1910*/  ISETP.GE.AND P3, PT, R5, RZ, PT ;  /* 0x000000ff0500720c */ /* 0x000fe20003f66270 */
[----:B0-----:R-:W-:Y:S02]  /*1920*/  UIADD3 UR4, UP1, UPT, URZ, -UR12, URZ ;  /* 0x8000000cff047290 */ /* 0x001fe4000ff3e0ff */
[----:B------:R-:W-:Y:S02]  /*1930*/  UISETP.GE.AND UP0, UPT, UR13, URZ, UPT ;  /* 0x000000ff0d00728c */ /* 0x000fe4000bf06270 */
[----:B------:R-:W-:Y:S02]  /*1940*/  UIADD3.X UR5, UPT, UPT, URZ, ~UR13, URZ, UP1, !UPT ;  /* 0x8000000dff057290 */ /* 0x000fe40008ffe4ff */
[----:B------:R-:W-:Y:S02]  /*1950*/  USEL UR4, UR4, UR12, !UP0 ;  /* 0x0000000c04047287 */ /* 0x000fe4000c000000 */
[----:B------:R-:W-:-:S09]  /*1960*/  USEL UR5, UR5, UR13, !UP0 ;  /* 0x0000000d05057287 */ /* 0x000fd2000c000000 */
[----:B------:R-:W0:Y:S08]  /*1970*/  I2F.U64.RP R12, UR4 ;  /* 0x00000004000c7d12 */ /* 0x000e300008309000 */
[----:B0-----:R-:W0:Y:S02]  /*1980*/  MUFU.RCP R12, R12 ;  /* 0x0000000c000c7308 */ /* 0x001e240000001000 */
[----:B0-----:R-:W-:-:S06]  /*1990*/  VIADD R8, R12, 0x1ffffffe ;  /* 0x1ffffffe0c087836 */ /* 0x001fcc0000000000 */
[----:B------:R-:W0:Y:S02]  /*19a0*/  F2I.U64.TRUNC R8, R8 ;  /* 0x0000000800087311 */ /* 0x000e24000020d800 */
[----:B0-----:R-:W-:-:S04]  /*19b0*/  IMAD.WIDE.U32 R10, R8, UR4, RZ ;  /* 0x00000004080a7c25 */ /* 0x001fc8000f8e00ff */
[----:B------:R-:W-:Y:S01]  /*19c0*/  IMAD R11, R8, UR5, R11 ;  /* 0x00000005080b7c24 */ /* 0x000fe2000f8e020b */
[----:B------:R-:W-:-:S03]  /*19d0*/  IADD3 R13, P0, PT, RZ, -R10, RZ ;  /* 0x8000000aff0d7210 */ /* 0x000fc60007f1e0ff */
[----:B------:R-:W-:Y:S02]  /*19e0*/  IMAD R11, R9, UR4, R11 ;  /* 0x00000004090b7c24 */ /* 0x000fe4000f8e020b */
[----:B------:R-:W-:-:S04]  /*19f0*/  IMAD.HI.U32 R10, R8, R13, RZ ;  /* 0x0000000d080a7227 */ /* 0x000fc800078e00ff */
[----:B------:R-:W-:Y:S02]  /*1a00*/  IMAD.X R15, RZ, RZ, ~R11, P0 ;  /* 0x000000ffff0f7224 */ /* 0x000fe400000e0e0b */
[----:B------:R-:W-:Y:S02]  /*1a10*/  IMAD.MOV.U32 R11, RZ, RZ, R8 ;  /* 0x000000ffff0b7224 */ /* 0x000fe400078e0008 */
[-C--:B------:R-:W-:Y:S02]  /*1a20*/  IMAD R17, R9, R15.reuse, RZ ;  /* 0x0000000f09117224 */ /* 0x080fe400078e02ff */
[----:B------:R-:W-:-:S04]  /*1a30*/  IMAD.WIDE.U32 R10, P0, R8, R15, R10 ;  /* 0x0000000f080a7225 */ /* 0x000fc8000780000a */
[----:B------:R-:W-:-:S04]  /*1a40*/  IMAD.HI.U32 R15, R9, R15, RZ ;  /* 0x0000000f090f7227 */ /* 0x000fc800078e00ff */
[----:B------:R-:W-:-:S05]  /*1a50*/  IMAD.HI.U32 R10, P1, R9, R13, R10 ;  /* 0x0000000d090a7227 */ /* 0x000fca000782000a */
[----:B------:R-:W-:Y:S01]  /*1a60*/  IADD3 R11, P2, PT, R17, R10, RZ ;  /* 0x0000000a110b7210 */ /* 0x000fe20007f5e0ff */
[----:B------:R-:W-:-:S04]  /*1a70*/  IMAD.X R10, R15, 0x1, R9, P0 ;  /* 0x000000010f0a7824 */ /* 0x000fc800000e0609 */
[----:B------:R-:W-:Y:S01]  /*1a80*/  IMAD.WIDE.U32 R8, R11, UR4, RZ ;  /* 0x000000040b087c25 */ /* 0x000fe2000f8e00ff */
[----:B------:R-:W-:-:S03]  /*1a90*/  IADD3.X R13, PT, PT, RZ, RZ, R10, P2, P1 ;  /* 0x000000ffff0d7210 */ /* 0x000fc600017e240a */
[----:B------:R-:W-:Y:S01]  /*1aa0*/  IMAD R10, R11, UR5, R9 ;  /* 0x000000050b0a7c24 */ /* 0x000fe2000f8e0209 */
[----:B------:R-:W-:Y:S02]  /*1ab0*/  IADD3 R15, P0, PT, RZ, -R8, RZ ;  /* 0x80000008ff0f7210 */ /* 0x000fe40007f1e0ff */
[-C--:B------:R-:W-:Y:S01]  /*1ac0*/  IADD3 R9, P4, PT, RZ, -R4.reuse, RZ ;  /* 0x80000004ff097210 */ /* 0x080fe20007f9e0ff */
[----:B------:R-:W-:Y:S02]  /*1ad0*/  IMAD R8, R13, UR4, R10 ;  /* 0x000000040d087c24 */ /* 0x000fe4000f8e020a */
[----:B------:R-:W-:Y:S01]  /*1ae0*/  IMAD.HI.U32 R10, R11, R15, RZ ;  /* 0x0000000f0b0a7227 */ /* 0x000fe200078e00ff */
[----:B------:R-:W-:-:S03]  /*1af0*/  SEL R12, R9, R4, !P3 ;  /* 0x00000004090c7207 */ /* 0x000fc60005800000 */
[----:B------:R-:W-:Y:S02]  /*1b00*/  IMAD.X R8, RZ, RZ, ~R8, P0 ;  /* 0x000000ffff087224 */ /* 0x000fe400000e0e08 */
[----:B------:R-:W-:Y:S02]  /*1b10*/  IMAD.X R14, RZ, RZ, ~R5, P4 ;  /* 0x000000ffff0e7224 */ /* 0x000fe400020e0e05 */
[----:B------:R-:W-:-:S03]  /*1b20*/  IMAD.WIDE.U32 R10, P0, R11, R8, R10 ;  /* 0x000000080b0a7225 */ /* 0x000fc6000780000a */
[----:B------:R-:W-:Y:S01]  /*1b30*/  SEL R14, R14, R5, !P3 ;  /* 0x000000050e0e7207 */ /* 0x000fe20005800000 */
[----:B------:R-:W-:Y:S02]  /*1b40*/  IMAD.MOV.U32 R9, RZ, RZ, RZ ;  /* 0x000000ffff097224 */ /* 0x000fe400078e00ff */
[----:B------:R-:W-:-:S04]  /*1b50*/  IMAD.HI.U32 R11, P1, R13, R15, R10 ;  /* 0x0000000f0d0b7227 */ /* 0x000fc8000782000a */
[CC--:B------:R-:W-:Y:S02]  /*1b60*/  IMAD R10, R13.reuse, R8.reuse, RZ ;  /* 0x000000080d0a7224 */ /* 0x0c0fe400078e02ff */
[----:B------:R-:W-:-:S03]  /*1b70*/  IMAD.HI.U32 R8, R13, R8, RZ ;  /* 0x000000080d087227 */ /* 0x000fc600078e00ff */
[----:B------:R-:W-:Y:S01]  /*1b80*/  IADD3 R11, P2, PT, R10, R11, RZ ;  /* 0x0000000b0a0b7210 */ /* 0x000fe20007f5e0ff */
[----:B------:R-:W-:-:S04]  /*1b90*/  IMAD.X R13, R8, 0x1, R13, P0 ;  /* 0x00000001080d7824 */ /* 0x000fc800000e060d */
[----:B------:R-:W-:Y:S01]  /*1ba0*/  IMAD.HI.U32 R8, R11, R12, RZ ;  /* 0x0000000c0b087227 */ /* 0x000fe200078e00ff */
[----:B------:R-:W-:-:S03]  /*1bb0*/  IADD3.X R13, PT, PT, RZ, RZ, R13, P2, P1 ;  /* 0x000000ffff0d7210 */ /* 0x000fc600017e240d */
[----:B------:R-:W-:-:S04]  /*1bc0*/  IMAD.WIDE.U32 R8, R11, R14, R8 ;  /* 0x0000000e0b087225 */ /* 0x000fc800078e0008 */
[C---:B------:R-:W-:Y:S02]  /*1bd0*/  IMAD R11, R13.reuse, R14, RZ ;  /* 0x0000000e0d0b7224 */ /* 0x040fe400078e02ff */
[----:B------:R-:W-:-:S04]  /*1be0*/  IMAD.HI.U32 R8, P0, R13, R12, R8 ;  /* 0x0000000c0d087227 */ /* 0x000fc80007800008 */
[----:B------:R-:W-:Y:S01]  /*1bf0*/  IMAD.HI.U32 R10, R13, R14, RZ ;  /* 0x0000000e0d0a7227 */ /* 0x000fe200078e00ff */
[----:B------:R-:W-:-:S03]  /*1c00*/  IADD3 R11, P1, PT, R11, R8, RZ ;  /* 0x000000080b0b7210 */ /* 0x000fc60007f3e0ff */
[----:B------:R-:W-:Y:S02]  /*1c10*/  IMAD.X R10, RZ, RZ, R10, P0 ;  /* 0x000000ffff0a7224 */ /* 0x000fe400000e060a */
[----:B------:R-:W-:-:S04]  /*1c20*/  IMAD.WIDE.U32 R8, R11, UR4, RZ ;  /* 0x000000040b087c25 */ /* 0x000fc8000f8e00ff */
[----:B------:R-:W-:Y:S01]  /*1c30*/  IMAD.X R10, RZ, RZ, R10, P1 ;  /* 0x000000ffff0a7224 */ /* 0x000fe200008e060a */
[----:B------:R-:W-:Y:S01]  /*1c40*/  IADD3 R13, P1, PT, -R8, R12, RZ ;  /* 0x0000000c080d7210 */ /* 0x000fe20007f3e1ff */
[C---:B------:R-:W-:Y:S01]  /*1c50*/  IMAD R9, R11.reuse, UR5, R9 ;  /* 0x000000050b097c24 */ /* 0x040fe2000f8e0209 */
[----:B------:R-:W-:Y:S02]  /*1c60*/  IADD3 R8, P2, PT, R11, 0x1, RZ ;  /* 0x000000010b087810 */ /* 0x000fe40007f5e0ff */
[----:B------:R-:W-:Y:S01]  /*1c70*/  ISETP.GE.U32.AND P0, PT, R13, UR4, PT ;  /* 0x000000040d007c0c */ /* 0x000fe2000bf06070 */
[----:B------:R-:W-:-:S04]  /*1c80*/  IMAD R9, R10, UR4, R9 ;  /* 0x000000040a097c24 */ /* 0x000fc8000f8e0209 */
[----:B------:R-:W-:Y:S01]  /*1c90*/  IMAD.X R9, R14, 0x1, ~R9, P1 ;  /* 0x000000010e097824 */ /* 0x000fe200008e0e09 */
[----:B------:R-:W-:-:S04]  /*1ca0*/  IADD3 R12, P1, PT, R13, -UR4, RZ ;  /* 0x800000040d0c7c10 */ /* 0x000fc8000ff3e0ff */
[C---:B------:R-:W-:Y:S02]  /*1cb0*/  ISETP.GE.U32.AND.EX P0, PT, R9.reuse, UR5, PT, P0 ;  /* 0x0000000509007c0c */ /* 0x040fe4000bf06100 */
[----:B------:R-:W-:Y:S02]  /*1cc0*/  IADD3.X R14, PT, PT, R9, ~UR5, RZ, P1, !PT ;  /* 0x80000005090e7c10 */ /* 0x000fe40008ffe4ff */
[----:B------:R-:W-:Y:S01]  /*1cd0*/  SEL R12, R12, R13, P0 ;  /* 0x0000000d0c0c7207 */ /* 0x000fe20000000000 */
[----:B------:R-:W-:Y:S01]  /*1ce0*/  IMAD.X R13, RZ, RZ, R10, P2 ;  /* 0x000000ffff0d7224 */ /* 0x000fe200010e060a */
[----:B------:R-:W-:Y:S02]  /*1cf0*/  SEL R14, R14, R9, P0 ;  /* 0x000000090e0e7207 */ /* 0x000fe40000000000 */
[----:B------:R-:W-:Y:S02]  /*1d00*/  SEL R9, R8, R11, P0 ;  /* 0x0000000b08097207 */ /* 0x000fe40000000000 */
[----:B------:R-:W-:-:S02]  /*1d10*/  ISETP.GE.U32.AND P1, PT, R12, UR4, PT ;  /* 0x000000040c007c0c */ /* 0x000fc4000bf26070 */
[----:B------:R-:W-:Y:S02]  /*1d20*/  SEL R8, R13, R10, P0 ;  /* 0x0000000a0d087207 */ /* 0x000fe40000000000 */
[----:B------:R-:W-:Y:S02]  /*1d30*/  IADD3 R10, P2, PT, R9, 0x1, RZ ;  /* 0x00000001090a7810 */ /* 0x000fe40007f5e0ff */
[----:B------:R-:W-:Y:S02]  /*1d40*/  ISETP.GE.U32.AND.EX P0, PT, R14, UR5, PT, P1 ;  /* 0x000000050e007c0c */ /* 0x000fe4000bf06110 */
[----:B------:R-:W-:Y:S01]  /*1d50*/  LOP3.LUT R12, R5, UR13, RZ, 0x3c, !PT ;  /* 0x0000000d050c7c12 */ /* 0x000fe2000f8e3cff */
[----:B------:R-:W-:Y:S01]  /*1d60*/  IMAD.X R11, RZ, RZ, R8, P2 ;  /* 0x000000ffff0b7224 */ /* 0x000fe200010e0608 */
[----:B------:R-:W-:Y:S02]  /*1d70*/  SEL R10, R10, R9, P0 ;  /* 0x000000090a0a7207 */ /* 0x000fe40000000000 */
[----:B------:R-:W-:-:S02]  /*1d80*/  ISETP.GE.AND P1, PT, R12, RZ, PT ;  /* 0x000000ff0c00720c */ /* 0x000fc40003f26270 */
[----:B------:R-:W-:Y:S02]  /*1d90*/  SEL R11, R11, R8, P0 ;  /* 0x000000080b0b7207 */ /* 0x000fe40000000000 */
[-C--:B------:R-:W-:Y:S02]  /*1da0*/  IADD3 R9, P2, PT, RZ, -R10.reuse, RZ ;  /* 0x8000000aff097210 */ /* 0x080fe40007f5e0ff */
[----:B------:R-:W-:Y:S02]  /*1db0*/  ISETP.NE.U32.AND P0, PT, RZ, UR12, PT ;  /* 0x0000000cff007c0c */ /* 0x000fe4000bf05070 */
[----:B------:R-:W-:Y:S01]  /*1dc0*/  SEL R10, R9, R10, !P1 ;  /* 0x0000000a090a7207 */ /* 0x000fe20004800000 */
[----:B------:R-:W-:Y:S01]  /*1dd0*/  IMAD.X R8, RZ, RZ, ~R11, P2 ;  /* 0x000000ffff087224 */ /* 0x000fe200010e0e0b */
[----:B------:R-:W-:Y:S01]  /*1de0*/  ISETP.NE.AND.EX P0, PT, RZ, UR13, PT, P0 ;  /* 0x0000000dff007c0c */ /* 0x000fe2000bf05300 */
[----:B------:R-:W-:-:S03]  /*1df0*/  IMAD.MOV.U32 R9, RZ, RZ, 0x0 ;  /* 0x00000000ff097424 */ /* 0x000fc600078e00ff */
[----:B------:R-:W-:Y:S01]  /*1e00*/  SEL R11, R8, R11, !P1 ;  /* 0x0000000b080b7207 */ /* 0x000fe20004800000 */
[----:B------:R-:W-:Y:S01]  /*1e10*/  IMAD.MOV.U32 R8, RZ, RZ, R6 ;  /* 0x000000ffff087224 */ /* 0x000fe200078e0006 */
[----:B------:R-:W-:Y:S02]  /*1e20*/  SEL R10, R10, 0xffffffff, P0 ;  /* 0xffffffff0a0a7807 */ /* 0x000fe40000000000 */
[----:B------:R-:W-:Y:S01]  /*1e30*/  SEL R11, R11, 0xffffffff, P0 ;  /* 0xffffffff0b0b7807 */ /* 0x000fe20000000000 */
[----:B------:R-:W-:Y:S06]  /*1e40*/  RET.REL.NODEC R8 `(_Z16calculoTrapezioslddlddPdl) ;  /* 0xffffffe0086c7950 */ /* 0x000fec0003c3ffff */
        .type           $_Z16calculoTrapezioslddlddPdl$__internal_trig_reduction_slowpathd,@function
        .size           $_Z16calculoTrapezioslddlddPdl$__internal_trig_reduction_slowpathd,(.L_x_24 - $_Z16calculoTrapezioslddlddPdl$__internal_trig_reduction_slowpathd)
$_Z16calculoTrapezioslddlddPdl$__internal_trig_reduction_slowpathd:
[----:B------:R-:W-:Y:S01]  /*1e50*/  SHF.R.U32.HI R31, RZ, 0x14, R19 ;  /* 0x00000014ff1f7819 */ /* 0x000fe20000011613 */
[----:B------:R-:W-:-:S03]  /*1e60*/  IMAD.MOV.U32 R12, RZ, RZ, RZ ;  /* 0x000000ffff0c7224 */ /* 0x000fc600078e00ff */
[----:B------:R-:W-:-:S04]  /*1e70*/  LOP3.LUT R8, R31, 0x7ff, RZ, 0xc0, !PT ;  /* 0x000007ff1f087812 */ /* 0x000fc800078ec0ff */
[----:B------:R-:W-:-:S13]  /*1e80*/  ISETP.NE.AND P0, PT, R8, 0x7ff, PT ;  /* 0x000007ff0800780c */ /* 0x000fda0003f05270 */
[----:B------:R-:W-:Y:S05]  /*1e90*/  @!P0 BRA `(.L_x_15) ;  /* 0x0000000800688947 */ /* 0x000fea0003800000 */
[----:B------:R-:W-:Y:S01]  /*1ea0*/  VIADD R8, R8, 0xfffffc00 ;  /* 0xfffffc0008087836 */ /* 0x000fe20000000000 */
[----:B------:R-:W-:Y:S01]  /*1eb0*/  BSSY.RECONVERGENT B2, `(.L_x_16) ;  /* 0x0000034000027945 */ /* 0x000fe20003800200 */
[----:B------:R-:W-:-:S03]  /*1ec0*/  CS2R R36, SRZ ;  /* 0x0000000000247805 */ /* 0x000fc6000001ff00 */
[----:B------:R-:W-:Y:S02]  /*1ed0*/  SHF.R.U32.HI R15, RZ, 0x6, R8 ;  /* 0x00000006ff0f7819 */ /* 0x000fe40000011608 */
[----:B------:R-:W-:Y:S02]  /*1ee0*/  ISETP.GE.U32.AND P0, PT, R8, 0x80, PT ;  /* 0x000000800800780c */ /* 0x000fe40003f06070 */
[C---:B------:R-:W-:Y:S02]  /*1ef0*/  IADD3 R8, PT, PT, -R15.reuse, 0x13, RZ ;  /* 0x000000130f087810 */ /* 0x040fe40007ffe1ff */
[----:B------:R-:W-:Y:S02]  /*1f00*/  IADD3 R13, PT, PT, -R15, 0xf, RZ ;  /* 0x0000000f0f0d7810 */ /* 0x000fe40007ffe1ff */
[----:B------:R-:W-:-:S04]  /*1f10*/  SEL R8, R8, 0x12, P0 ;  /* 0x0000001208087807 */ /* 0x000fc80000000000 */
[----:B------:R-:W-:-:S13]  /*1f20*/  ISETP.GE.AND P0, PT, R13, R8, PT ;  /* 0x000000080d00720c */ /* 0x000fda0003f06270 */
[----:B------:R-:W-:Y:S05]  /*1f30*/  @P0 BRA `(.L_x_17) ;  /* 0x0000000000ac0947 */ /* 0x000fea0003800000 */
[----:B------:R-:W0:Y:S01]  /*1f40*/  LDC.64 R16, c[0x0][0x358] ;  /* 0x0000d600ff107b82 */ /* 0x000e220000000a00 */
[----:B------:R-:W-:Y:S01]  /*1f50*/  IADD3 R15, PT, PT, RZ, -R15, -R8 ;  /* 0x8000000fff0f7210 */ /* 0x000fe20007ffe808 */
[----:B------:R-:W-:Y:S01]  /*1f60*/  BSSY.RECONVERGENT B3, `(.L_x_18) ;  /* 0x0000022000037945 */ /* 0x000fe20003800200 */
[C---:B------:R-:W-:Y:S01]  /*1f70*/  SHF.L.U64.HI R8, R6.reuse, 0xb, R19 ;  /* 0x0000000b06087819 */ /* 0x040fe20000010213 */
[----:B------:R-:W-:Y:S01]  /*1f80*/  IMAD.SHL.U32 R6, R6, 0x800, RZ ;  /* 0x0000080006067824 */ /* 0x000fe200078e00ff */
[----:B------:R-:W-:Y:S01]  /*1f90*/  CS2R R36, SRZ ;  /* 0x0000000000247805 */ /* 0x000fe2000001ff00 */
[----:B------:R-:W-:Y:S01]  /*1fa0*/  IMAD.MOV.U32 R14, RZ, RZ, RZ ;  /* 0x000000ffff0e7224 */ /* 0x000fe200078e00ff */
[----:B------:R-:W-:-:S07]  /*1fb0*/  LOP3.LUT R8, R8, 0x80000000, RZ, 0xfc, !PT ;  /* 0x8000000008087812 */ /* 0x000fce00078efcff */
.L_x_19:
[----:B------:R-:W1:Y:S01]  /*1fc0*/  LDC.64 R10, c[0x4][RZ] ;  /* 0x01000000ff0a7b82 */ /* 0x000e620000000a00 */
[----:B0-----:R-:W-:Y:S02]  /*1fd0*/  R2UR UR4, R16 ;  /* 0x00000000100472ca */ /* 0x001fe400000e0000 */
[----:B------:R-:W-:Y:S01]  /*1fe0*/  R2UR UR5, R17 ;  /* 0x00000000110572ca */ /* 0x000fe200000e0000 */
[----:B-1----:R-:W-:-:S12]  /*1ff0*/  IMAD.WIDE R34, R13, 0x8, R10 ;  /* 0x000000080d227825 */ /* 0x002fd800078e020a */
[----:B------:R-:W2:Y:S01]  /*2000*/  LDG.E.64.CONSTANT R34, desc[UR4][R34.64] ;  /* 0x0000000422227981 */ /* 0x000ea2000c1e9b00 */
[----:B------:R-:W-:Y:S02]  /*2010*/  VIADD R15, R15, 0x1 ;  /* 0x000000010f0f7836 */ /* 0x000fe40000000000 */
[C---:B------:R-:W-:Y:S02]  /*2020*/  IMAD R30, R14.reuse, 0x8, R1 ;  /* 0x000000080e1e7824 */ /* 0x040fe400078e0201 */
[----:B------:R-:W-:Y:S02]  /*2030*/  VIADD R14, R14, 0x1 ;  /* 0x000000010e0e7836 */ /* 0x000fe40000000000 */
[----:B------:R-:W-:Y:S02]  /*2040*/  VIADD R13, R13, 0x1 ;  /* 0x000000010d0d7836 */ /* 0x000fe40000000000 */
[----:B--2---:R-:W-:-:S04]  /*2050*/  IMAD.WIDE.U32 R36, P2, R34, R6, R36 ;  /* 0x0000000622247225 */ /* 0x004fc80007840024 */
[----:B------:R-:W-:Y:S02]  /*2060*/  IMAD R10, R34, R8, RZ ;  /* 0x00000008220a7224 */ /* 0x000fe400078e02ff */
[C---:B------:R-:W-:Y:S02]  /*2070*/  IMAD R9, R35.reuse, R6, RZ ;  /* 0x0000000623097224 */ /* 0x040fe400078e02ff */
[CC--:B------:R-:W-:Y:S01]  /*2080*/  IMAD R12, R35.reuse, R8.reuse, RZ ;  /* 0x00000008230c7224 */ /* 0x0c0fe200078e02ff */
[----:B------:R-:W-:Y:S01]  /*2090*/  IADD3 R10, P0, PT, R10, R37, RZ ;  /* 0x000000250a0a7210 */ /* 0x000fe20007f1e0ff */
[----:B------:R-:W-:-:S03]  /*20a0*/  IMAD.HI.U32 R11, R35, R8, RZ ;  /* 0x00000008230b7227 */ /* 0x000fc600078e00ff */
[----:B------:R-:W-:Y:S01]  /*20b0*/  IADD3 R37, P1, PT, R9, R10, RZ ;  /* 0x0000000a09257210 */ /* 0x000fe20007f3e0ff */
[----:B------:R-:W-:-:S04]  /*20c0*/  IMAD.HI.U32 R10, R34, R8, RZ ;  /* 0x00000008220a7227 */ /* 0x000fc800078e00ff */
[----:B------:R-:W-:Y:S01]  /*20d0*/  IMAD.HI.U32 R9, R35, R6, RZ ;  /* 0x0000000623097227 */ /* 0x000fe200078e00ff */
[----:B------:R0:W-:Y:S03]  /*20e0*/  STL.64 [R30], R36 ;  /* 0x000000241e007387 */ /* 0x0001e60000100a00 */
[----:B------:R-:W-:-:S05]  /*20f0*/  IMAD.X R10, RZ, RZ, R10, P2 ;  /* 0x000000ffff0a7224 */ /* 0x000fca00010e060a */
[----:B------:R-:W-:-:S04]  /*2100*/  IADD3.X R9, P0, PT, R9, R10, RZ, P0, !PT ;  /* 0x0000000a09097210 */ /* 0x000fc8000071e4ff */
[----:B------:R-:W-:Y:S01]  /*2110*/  IADD3.X R12, P1, PT, R12, R9, RZ, P1, !PT ;  /* 0x000000090c0c7210 */ /* 0x000fe20000f3e4ff */
[----:B------:R-:W-:Y:S01]  /*2120*/  IMAD.X R9, RZ, RZ, R11, P0 ;  /* 0x000000ffff097224 */ /* 0x000fe200000e060b */
[----:B------:R-:W-:-:S03]  /*2130*/  ISETP.NE.AND P0, PT, R15, -0xf, PT ;  /* 0xfffffff10f00780c */ /* 0x000fc60003f05270 */
[----:B------:R-:W-:Y:S02]  /*2140*/  IMAD.X R9, RZ, RZ, R9, P1 ;  /* 0x000000ffff097224 */ /* 0x000fe400008e0609 */
[----:B0-----:R-:W-:Y:S02]  /*2150*/  IMAD.MOV.U32 R36, RZ, RZ, R12 ;  /* 0x000000ffff247224 */ /* 0x001fe400078e000c */
[----:B------:R-:W-:-:S06]  /*2160*/  IMAD.MOV.U32 R37, RZ, RZ, R9 ;  /* 0x000000ffff257224 */ /* 0x000fcc00078e0009 */
[----:B------:R-:W-:Y:S05]  /*2170*/  @P0 BRA `(.L_x_19) ;  /* 0xfffffffc00900947 */ /* 0x000fea000383ffff */
[----:B------:R-:W-:Y:S05]  /*2180*/  BSYNC.RECONVERGENT B3 ;  /* 0x0000000000037941 */ /* 0x000fea0003800200 */
.L_x_18:
[----:B------:R-:W-:-:S05]  /*2190*/  LOP3.LUT R6, R31, 0x7ff, RZ, 0xc0, !PT ;  /* 0x000007ff1f067812 */ /* 0x000fca00078ec0ff */
[----:B------:R-:W-:-:S05]  /*21a0*/  VIADD R6, R6, 0xfffffc00 ;  /* 0xfffffc0006067836 */ /* 0x000fca0000000000 */
[----:B------:R-:W-:Y:S02]  /*21b0*/  SHF.R.U32.HI R8, RZ, 0x6, R6 ;  /* 0x00000006ff087819 */ /* 0x000fe40000011606 */
[----:B------:R-:W-:Y:S02]  /*21c0*/  ISETP.GE.U32.AND P0, PT, R6, 0x80, PT ;  /* 0x000000800600780c */ /* 0x000fe40003f06070 */
[----:B------:R-:W-:-:S04]  /*21d0*/  IADD3 R8, PT, PT, -R8, 0x13, RZ ;  /* 0x0000001308087810 */ /* 0x000fc80007ffe1ff */
[----:B------:R-:W-:-:S07]  /*21e0*/  SEL R13, R8, 0x12, P0 ;  /* 0x00000012080d7807 */ /* 0x000fce0000000000 */
.L_x_17:
[----:B------:R-:W-:Y:S05]  /*21f0*/  BSYNC.RECONVERGENT B2 ;  /* 0x0000000000027941 */ /* 0x000fea0003800200 */
.L_x_16:
[C---:B------:R-:W-:Y:S02]  /*2200*/  LOP3.LUT R6, R31.reuse, 0x7ff, RZ, 0xc0, !PT ;  /* 0x000007ff1f067812 */ /* 0x040fe400078ec0ff */
[----:B------:R-:W-:-:S03]  /*2210*/  LOP3.LUT P0, R31, R31, 0x3f, RZ, 0xc0, !PT ;  /* 0x0000003f1f1f7812 */ /* 0x000fc6000780c0ff */
[----:B------:R-:W-:-:S05]  /*2220*/  VIADD R6, R6, 0xfffffc00 ;  /* 0xfffffc0006067836 */ /* 0x000fca0000000000 */
[----:B------:R-:W-:-:S05]  /*2230*/  SHF.R.U32.HI R6, RZ, 0x6, R6 ;  /* 0x00000006ff067819 */ /* 0x000fca0000011606 */
[----:B------:R-:W-:-:S04]  /*2240*/  IMAD.IADD R6, R6, 0x1, R13 ;  /* 0x0000000106067824 */ /* 0x000fc800078e020d */
[----:B------:R-:W-:-:S05]  /*2250*/  IMAD.U32 R17, R6, 0x8, R1 ;  /* 0x0000000806117824 */ /* 0x000fca00078e0001 */
[----:B------:R0:W-:Y:S04]  /*2260*/  STL.64 [R17+-0x78], R36 ;  /* 0xffff882411007387 */ /* 0x0001e80000100a00 */
[----:B------:R-:W2:Y:S04]  /*2270*/  @P0 LDL.64 R12, [R1+0x8] ;  /* 0x00000800010c0983 */ /* 0x000ea80000100a00 */
[----:B------:R-:W3:Y:S04]  /*2280*/  LDL.64 R10, [R1+0x10] ;  /* 0x00001000010a7983 */ /* 0x000ee80000100a00 */
[----:B------:R-:W4:Y:S01]  /*2290*/  LDL.64 R8, [R1+0x18] ;  /* 0x0000180001087983 */ /* 0x000f220000100a00 */
[----:B------:R-:W-:Y:S01]  /*22a0*/  BSSY.RECONVERGENT B2, `(.L_x_20) ;  /* 0x0000035000027945 */ /* 0x000fe20003800200 */
[----:B--2---:R-:W-:-:S02]  /*22b0*/  @P0 SHF.R.U64 R15, R12, 0x1, R13 ;  /* 0x000000010c0f0819 */ /* 0x004fc4000000120d */
[----:B------:R-:W-:Y:S02]  /*22c0*/  @P0 SHF.R.U32.HI R6, RZ, 0x1, R13 ;  /* 0x00000001ff060819 */ /* 0x000fe4000001160d */
[----:B------:R-:W-:Y:S02]  /*22d0*/  @P0 LOP3.LUT R13, R31, 0x3f, RZ, 0x3c, !PT ;  /* 0x0000003f1f0d0812 */ /* 0x000fe400078e3cff */
[C---:B---3--:R-:W-:Y:S02]  /*22e0*/  @P0 SHF.L.U32 R12, R10.reuse, R31, RZ ;  /* 0x0000001f0a0c0219 */ /* 0x048fe400000006ff */
[----:B------:R-:W-:Y:S02]  /*22f0*/  @P0 SHF.R.U64 R15, R15, R13, R6 ;  /* 0x0000000d0f0f0219 */ /* 0x000fe40000001206 */
[--C-:B------:R-:W-:Y:S02]  /*2300*/  @P0 SHF.R.U32.HI R14, RZ, 0x1, R11.reuse ;  /* 0x00000001ff0e0819 */ /* 0x100fe4000001160b */
[----:B------:R-:W-:-:S02]  /*2310*/  @P0 SHF.R.U64 R16, R10, 0x1, R11 ;  /* 0x000000010a100819 */ /* 0x000fc4000000120b */
[----:B0-----:R-:W-:Y:S02]  /*2320*/  @P0 SHF.L.U64.HI R17, R10, R31, R11 ;  /* 0x0000001f0a110219 */ /* 0x001fe4000001020b */
[----:B------:R-:W-:Y:S02]  /*2330*/  @P0 SHF.R.U32.HI R6, RZ, R13, R6 ;  /* 0x0000000dff060219 */ /* 0x000fe40000011606 */
[----:B------:R-:W-:Y:S02]  /*2340*/  @P0 LOP3.LUT R10, R12, R15, RZ, 0xfc, !PT ;  /* 0x0000000f0c0a0212 */ /* 0x000fe400078efcff */
[----:B----4-:R-:W-:Y:S02]  /*2350*/  @P0 SHF.L.U32 R12, R8, R31, RZ ;  /* 0x0000001f080c0219 */ /* 0x010fe400000006ff */
[----:B------:R-:W-:Y:S02]  /*2360*/  @P0 SHF.R.U64 R15, R16, R13, R14 ;  /* 0x0000000d100f0219 */ /* 0x000fe4000000120e */
[----:B------:R-:W-:Y:S01]  /*2370*/  @P0 LOP3.LUT R11, R17, R6, RZ, 0xfc, !PT ;  /* 0x00000006110b0212 */ /* 0x000fe200078efcff */
[----:B------:R-:W-:Y:S01]  /*2380*/  IMAD.SHL.U32 R6, R10, 0x4, RZ ;  /* 0x000000040a067824 */ /* 0x000fe200078e00ff */
[----:B------:R-:W-:-:S02]  /*2390*/  @P0 SHF.L.U64.HI R31, R8, R31, R9 ;  /* 0x0000001f081f0219 */ /* 0x000fc40000010209 */
[----:B------:R-:W-:Y:S02]  /*23a0*/  @P0 SHF.R.U32.HI R14, RZ, R13, R14 ;  /* 0x0000000dff0e0219 */ /* 0x000fe4000001160e */
[----:B------:R-:W-:Y:S02]  /*23b0*/  @P0 LOP3.LUT R8, R12, R15, RZ, 0xfc, !PT ;  /* 0x0000000f0c080212 */ /* 0x000fe400078efcff */
[----:B------:R-:W-:Y:S02]  /*23c0*/  SHF.L.U64.HI R10, R10, 0x2, R11 ;  /* 0x000000020a0a7819 */ /* 0x000fe4000001020b */
[----:B------:R-:W-:Y:S02]  /*23d0*/  @P0 LOP3.LUT R9, R31, R14, RZ, 0xfc, !PT ;  /* 0x0000000e1f090212 */ /* 0x000fe400078efcff */
[----:B------:R-:W-:Y:S02]  /*23e0*/  SHF.L.W.U32.HI R11, R11, 0x2, R8 ;  /* 0x000000020b0b7819 */ /* 0x000fe40000010e08 */
[----:B------:R-:W-:-:S02]  /*23f0*/  IADD3 RZ, P0, PT, RZ, -R6, RZ ;  /* 0x80000006ffff7210 */ /* 0x000fc40007f1e0ff */
[----:B------:R-:W-:Y:S02]  /*2400*/  LOP3.LUT R13, RZ, R10, RZ, 0x33, !PT ;  /* 0x0000000aff0d7212 */ /* 0x000fe400078e33ff */
[----:B------:R-:W-:Y:S02]  /*2410*/  SHF.L.W.U32.HI R12, R8, 0x2, R9 ;  /* 0x00000002080c7819 */ /* 0x000fe40000010e09 */
[----:B------:R-:W-:Y:S02]  /*2420*/  LOP3.LUT R14, RZ, R11, RZ, 0x33, !PT ;  /* 0x0000000bff0e7212 */ /* 0x000fe400078e33ff */
[----:B------:R-:W-:Y:S02]  /*2430*/  IADD3.X R13, P0, PT, RZ, R13, RZ, P0, !PT ;  /* 0x0000000dff0d7210 */ /* 0x000fe4000071e4ff */
[----:B------:R-:W-:Y:S02]  /*2440*/  LOP3.LUT R15, RZ, R12, RZ, 0x33, !PT ;  /* 0x0000000cff0f7212 */ /* 0x000fe400078e33ff */
[----:B------:R-:W-:-:S02]  /*2450*/  IADD3.X R14, P1, PT, RZ, R14, RZ, P0, !PT ;  /* 0x0000000eff0e7210 */ /* 0x000fc4000073e4ff */
[----:B------:R-:W-:-:S03]  /*2460*/  ISETP.GT.U32.AND P2, PT, R11, -0x1, PT ;  /* 0xffffffff0b00780c */ /* 0x000fc60003f44070 */
[----:B------:R-:W-:Y:S01]  /*2470*/  IMAD.X R15, RZ, RZ, R15, P1 ;  /* 0x000000ffff0f7224 */ /* 0x000fe200008e060f */
[----:B------:R-:W-:-:S04]  /*2480*/  ISETP.GT.AND.EX P0, PT, R12, -0x1, PT, P2 ;  /* 0xffffffff0c00780c */ /* 0x000fc80003f04320 */
[----:B------:R-:W-:Y:S02]  /*2490*/  SEL R8, R12, R15, P0 ;  /* 0x0000000f0c087207 */ /* 0x000fe40000000000 */
[----:B------:R-:W-:Y:S02]  /*24a0*/  SEL R11, R11, R14, P0 ;  /* 0x0000000e0b0b7207 */ /* 0x000fe40000000000 */
[----:B------:R-:W-:Y:S02]  /*24b0*/  ISETP.NE.U32.AND P1, PT, R8, RZ, PT ;  /* 0x000000ff0800720c */ /* 0x000fe40003f25070 */
[----:B------:R-:W-:Y:S02]  /*24c0*/  SEL R13, R10, R13, P0 ;  /* 0x0000000d0a0d7207 */ /* 0x000fe40000000000 */
[----:B------:R-:W-:Y:S01]  /*24d0*/  SEL R16, R11, R8, !P1 ;  /* 0x000000080b107207 */ /* 0x000fe20004800000 */
[----:B------:R-:W-:-:S03]  /*24e0*/  @!P0 IMAD.MOV R6, RZ, RZ, -R6 ;  /* 0x000000ffff068224 */ /* 0x000fc600078e0a06 */
[----:B------:R-:W0:Y:S02]  /*24f0*/  FLO.U32 R14, R16 ;  /* 0x00000010000e7300 */ /* 0x000e2400000e0000 */
[C---:B0-----:R-:W-:Y:S02]  /*2500*/  IADD3 R15, PT, PT, -R14.reuse, 0x1f, RZ ;  /* 0x0000001f0e0f7810 */ /* 0x041fe40007ffe1ff */
[----:B------:R-:W-:-:S03]  /*2510*/  IADD3 R14, PT, PT, -R14, 0x3f, RZ ;  /* 0x0000003f0e0e7810 */ /* 0x000fc60007ffe1ff */
[----:B------:R-:W-:-:S05]  /*2520*/  @P1 IMAD.MOV R14, RZ, RZ, R15 ;  /* 0x000000ffff0e1224 */ /* 0x000fca00078e020f */
[----:B------:R-:W-:-:S13]  /*2530*/  ISETP.NE.AND P1, PT, R14, RZ, PT ;  /* 0x000000ff0e00720c */ /* 0x000fda0003f25270 */
[----:B------:R-:W-:Y:S05]  /*2540*/  @!P1 BRA `(.L_x_21) ;  /* 0x0000000000289947 */ /* 0x000fea0003800000 */
[----:B------:R-:W-:Y:S02]  /*2550*/  LOP3.LUT R10, R14, 0x3f, RZ, 0xc0, !PT ;  /* 0x0000003f0e0a7812 */ /* 0x000fe400078ec0ff */
[--C-:B------:R-:W-:Y:S02]  /*2560*/  SHF.R.U64 R6, R6, 0x1, R13.reuse ;  /* 0x0000000106067819 */ /* 0x100fe4000000120d */
[CC--:B------:R-:W-:Y:S02]  /*2570*/  SHF.L.U64.HI R8, R11.reuse, R10.reuse, R8 ;  /* 0x0000000a0b087219 */ /* 0x0c0fe40000010208 */
[----:B------:R-:W-:Y:S02]  /*2580*/  SHF.L.U32 R11, R11, R10, RZ ;  /* 0x0000000a0b0b7219 */ /* 0x000fe400000006ff */
[----:B------:R-:W-:Y:S02]  /*2590*/  SHF.R.U32.HI R13, RZ, 0x1, R13 ;  /* 0x00000001ff0d7819 */ /* 0x000fe4000001160d */
[----:B------:R-:W-:-:S04]  /*25a0*/  LOP3.LUT R10, R14, 0x3f, RZ, 0xc, !PT ;  /* 0x0000003f0e0a7812 */ /* 0x000fc800078e0cff */
[-CC-:B------:R-:W-:Y:S02]  /*25b0*/  SHF.R.U64 R6, R6, R10.reuse, R13.reuse ;  /* 0x0000000a06067219 */ /* 0x180fe4000000120d */
[----:B------:R-:W-:Y:S02]  /*25c0*/  SHF.R.U32.HI R13, RZ, R10, R13 ;  /* 0x0000000aff0d7219 */ /* 0x000fe4000001160d */
[----:B------:R-:W-:Y:S02]  /*25d0*/  LOP3.LUT R11, R11, R6, RZ, 0xfc, !PT ;  /* 0x000000060b0b7212 */ /* 0x000fe400078efcff */
[----:B------:R-:W-:-:S07]  /*25e0*/  LOP3.LUT R8, R8, R13, RZ, 0xfc, !PT ;  /* 0x0000000d08087212 */ /* 0x000fce00078efcff */
.L_x_21:
[----:B------:R-:W-:Y:S05]  /*25f0*/  BSYNC.RECONVERGENT B2 ;  /* 0x0000000000027941 */ /* 0x000fea0003800200 */
.L_x_20:
[----:B------:R-:W-:Y:S01]  /*2600*/  IMAD.WIDE.U32 R16, R11, 0x2168c235, RZ ;  /* 0x2168c2350b107825 */ /* 0x000fe200078e00ff */
[----:B------:R-:W-:-:S03]  /*2610*/  SHF.R.U32.HI R9, RZ, 0x1e, R9 ;  /* 0x0000001eff097819 */ /* 0x000fc60000011609 */
[----:B------:R-:W-:Y:S01]  /*2620*/  IMAD.MOV.U32 R30, RZ, RZ, R17 ;  /* 0x000000ffff1e7224 */ /* 0x000fe200078e0011 */
[----:B------:R-:W-:Y:S01]  /*2630*/  IADD3 RZ, P1, PT, R16, R16, RZ ;  /* 0x0000001010ff7210 */ /* 0x000fe20007f3e0ff */
[----:B------:R-:W-:Y:S01]  /*2640*/  IMAD.MOV.U32 R31, RZ, RZ, RZ ;  /* 0x000000ffff1f7224 */ /* 0x000fe200078e00ff */
[----:B------:R-:W-:Y:S01]  /*2650*/  LEA.HI R12, R12, R9, RZ, 0x1 ;  /* 0x000000090c0c7211 */ /* 0x000fe200078f08ff */
[----:B------:R-:W-:-:S04]  /*2660*/  IMAD.HI.U32 R6, R8, -0x36f0255e, RZ ;  /* 0xc90fdaa208067827 */ /* 0x000fc800078e00ff */
[----:B------:R-:W-:-:S04]  /*2670*/  IMAD.WIDE.U32 R10, R11, -0x36f0255e, R30 ;  /* 0xc90fdaa20b0a7825 */ /* 0x000fc800078e001e */
[----:B------:R-:W-:-:S04]  /*2680*/  IMAD.WIDE.U32 R10, P2, R8, 0x2168c235, R10 ;  /* 0x2168c235080a7825 */ /* 0x000fc8000784000a */
[----:B------:R-:W-:Y:S01]  /*2690*/  IMAD R8, R8, -0x36f0255e, RZ ;  /* 0xc90fdaa208087824 */ /* 0x000fe200078e02ff */
[----:B------:R-:W-:Y:S01]  /*26a0*/  IADD3.X RZ, P1, PT, R10, R10, RZ, P1, !PT ;  /* 0x0000000a0aff7210 */ /* 0x000fe20000f3e4ff */
[----:B------:R-:W-:-:S03]  /*26b0*/  IMAD.X R6, RZ, RZ, R6, P2 ;  /* 0x000000ffff067224 */ /* 0x000fc600010e0606 */
[----:B------:R-:W-:-:S04]  /*26c0*/  IADD3 R8, P2, PT, R8, R11, RZ ;  /* 0x0000000b08087210 */ /* 0x000fc80007f5e0ff */
[C---:B------:R-:W-:Y:S01]  /*26d0*/  ISETP.GT.U32.AND P3, PT, R8.reuse, RZ, PT ;  /* 0x000000ff0800720c */ /* 0x040fe20003f64070 */
[----:B------:R-:W-:Y:S01]  /*26e0*/  IMAD.X R11, RZ, RZ, R6, P2 ;  /* 0x000000ffff0b7224 */ /* 0x000fe200010e0606 */
[----:B------:R-:W-:-:S04]  /*26f0*/  IADD3.X R13, P2, PT, R8, R8, RZ, P1, !PT ;  /* 0x00000008080d7210 */ /* 0x000fc80000f5e4ff */
[C---:B------:R-:W-:Y:S01]  /*2700*/  ISETP.GT.AND.EX P1, PT, R11.reuse, RZ, PT, P3 ;  /* 0x000000ff0b00720c */ /* 0x040fe20003f24330 */
[----:B------:R-:W-:-:S03]  /*2710*/  IMAD.X R6, R11, 0x1, R11, P2 ;  /* 0x000000010b067824 */ /* 0x000fc600010e060b */
[----:B------:R-:W-:Y:S02]  /*2720*/  SEL R13, R13, R8, P1 ;  /* 0x000000080d0d7207 */ /* 0x000fe40000800000 */
[----:B------:R-:W-:Y:S02]  /*2730*/  SEL R6, R6, R11, P1 ;  /* 0x0000000b06067207 */ /* 0x000fe40000800000 */
[----:B------:R-:W-:Y:S02]  /*2740*/  IADD3 R11, P2, PT, R13, 0x1, RZ ;  /* 0x000000010d0b7810 */ /* 0x000fe40007f5e0ff */
[----:B------:R-:W-:Y:S02]  /*2750*/  SEL R13, RZ, 0xffffffff, !P1 ;  /* 0xffffffffff0d7807 */ /* 0x000fe40004800000 */
[----:B------:R-:W-:Y:S01]  /*2760*/  LOP3.LUT P1, R19, R19, 0x80000000, RZ, 0xc0, !PT ;  /* 0x8000000013137812 */ /* 0x000fe2000782c0ff */
[----:B------:R-:W-:Y:S02]  /*2770*/  IMAD.X R6, RZ, RZ, R6, P2 ;  /* 0x000000ffff067224 */ /* 0x000fe400010e0606 */
[----:B------:R-:W-:Y:S01]  /*2780*/  IMAD.IADD R8, R13, 0x1, -R14 ;  /* 0x000000010d087824 */ /* 0x000fe200078e0a0e */
[----:B------:R-:W-:-:S02]  /*2790*/  @!P0 LOP3.LUT R19, R19, 0x80000000, RZ, 0x3c, !PT ;  /* 0x8000000013138812 */ /* 0x000fc400078e3cff */
[----:B------:R-:W-:Y:S01]  /*27a0*/  SHF.R.U64 R11, R11, 0xa, R6 ;  /* 0x0000000a0b0b7819 */ /* 0x000fe20000001206 */
[----:B------:R-:W-:-:S03]  /*27b0*/  IMAD.SHL.U32 R8, R8, 0x100000, RZ ;  /* 0x0010000008087824 */ /* 0x000fc600078e00ff */
[----:B------:R-:W-:-:S03]  /*27c0*/  IADD3 R11, P2, PT, R11, 0x1, RZ ;  /* 0x000000010b0b7810 */ /* 0x000fc60007f5e0ff */
[----:B------:R-:W-:Y:S01]  /*27d0*/  @P1 IMAD.MOV R12, RZ, RZ, -R12 ;  /* 0x000000ffff0c1224 */ /* 0x000fe200078e0a0c */
[----:B------:R-:W-:-:S04]  /*27e0*/  LEA.HI.X R6, R6, RZ, RZ, 0x16, P2 ;  /* 0x000000ff06067211 */ /* 0x000fc800010fb4ff */
[--C-:B------:R-:W-:Y:S02]  /*27f0*/  SHF.R.U64 R11, R11, 0x1, R6.reuse ;  /* 0x000000010b0b7819 */ /* 0x100fe40000001206 */
[----:B------:R-:W-:Y:S02]  /*2800*/  SHF.R.U32.HI R13, RZ, 0x1, R6 ;  /* 0x00000001ff0d7819 */ /* 0x000fe40000011606 */
[----:B------:R-:W-:-:S04]  /*2810*/  IADD3 R6, P2, P3, RZ, RZ, R11 ;  /* 0x000000ffff067210 */ /* 0x000fc80007b5e00b */
[----:B------:R-:W-:-:S04]  /*2820*/  IADD3.X R8, PT, PT, R8, 0x3fe00000, R13, P2, P3 ;  /* 0x3fe0000008087810 */ /* 0x000fc800017e640d */
[----:B------:R-:W-:-:S07]  /*2830*/  LOP3.LUT R19, R8, R19, RZ, 0xfc, !PT ;  /* 0x0000001308137212 */ /* 0x000fce00078efcff */
.L_x_15:
[----:B------:R-:W-:Y:S02]  /*2840*/  IMAD.MOV.U32 R37, RZ, RZ, R19 ;  /* 0x000000ffff257224 */ /* 0x000fe400078e0013 */
[----:B------:R-:W-:Y:S02]  /*2850*/  IMAD.MOV.U32 R19, RZ, RZ, 0x0 ;  /* 0x00000000ff137424 */ /* 0x000fe400078e00ff */
[----:B------:R-:W-:Y:S02]  /*2860*/  IMAD.MOV.U32 R36, RZ, RZ, R6 ;  /* 0x000000ffff247224 */ /* 0x000fe400078e0006 */
[----:B------:R-:W-:Y:S05]  /*2870*/  RET.REL.NODEC R18 `(_Z16calculoTrapezioslddlddPdl) ;  /* 0xffffffd412e07950 */ /* 0x000fea0003c3ffff */
.L_x_22:
[----:B------:R-:W-:-:S00]  /*2880*/  BRA `(.L_x_22) ;  /* 0xfffffffc00fc7947 */ /* 0x000fc0000383ffff */
[----:B------:R-:W-:-:S00]  /*2890*/  NOP ;  /* 0x0000000000007918 */ /* 0x000fc00000000000 */
        /* <DEDUP_REMOVED lines=14> */
.L_x_24:


//--------------------- .nv.global.init           --------------------------
	.section	.nv.global.init,"aw",@progbits
	.align	16
.nv.global.init:
	.type		__cudart_sin_cos_coeffs,@object
	.size		__cudart_sin_cos_coeffs,(__cudart_i2opi_d - __cudart_sin_cos_coeffs)
__cudart_sin_cos_coeffs:
        /*0000*/ 	.byte	0x46, 0xd2, 0xb0, 0x2c, 0xf1, 0xe5, 0x5a, 0xbe, 0x92, 0xe3, 0xac, 0x69, 0xe3, 0x1d, 0xc7, 0x3e
        /*0010*/ 	.byte	0xa1, 0x62, 0xdb, 0x19, 0xa0, 0x01, 0x2a, 0xbf, 0x18, 0x08, 0x11, 0x11, 0x11, 0x11, 0x81, 0x3f
        /*0020*/ 	.byte	0x54, 0x55, 0x55, 0x55, 0x55, 0x55, 0xc5, 0xbf, 0x00, 0x00, 0x00, 0x00, 0x00, 0x00, 0x00, 0x00
        /*0030*/ 	.byte	0x00, 0x00, 0x00, 0x00, 0x00, 0x00, 0x00, 0x00, 0x64, 0x81, 0xfd, 0x20, 0x83, 0xff, 0xa8, 0xbd
        /*0040*/ 	.byte	0x28, 0x85, 0xef, 0xc1, 0xa7, 0xee, 0x21, 0x3e, 0xd9, 0xe6, 0x06, 0x8e, 0x4f, 0x7e, 0x92, 0xbe
        /*0050*/ 	.byte	0xe9, 0xbc, 0xdd, 0x19, 0xa0, 0x01, 0xfa, 0x3e, 0x47, 0x5d, 0xc1, 0x16, 0x6c, 0xc1, 0x56, 0xbf
        /*0060*/ 	.byte	0x51, 0x55, 0x55, 0x55, 0x55, 0x55, 0xa5, 0x3f, 0x00, 0x00, 0x00, 0x00, 0x00, 0x00, 0xe0, 0xbf
        /*0070*/ 	.byte	0x00, 0x00, 0x00, 0x00, 0x00, 0x00, 0xf0, 0x3f, 0x00, 0x00, 0x00, 0x00, 0x00, 0x00, 0x00, 0x00
	.type		__cudart_i2opi_d,@object
	.size		__cudart_i2opi_d,(.L_0 - __cudart_i2opi_d)
__cudart_i2opi_d:
        /* <DEDUP_REMOVED lines=9> */
.L_0:


//--------------------- .nv.shared._Z16calculoTrapezioslddlddPdl --------------------------
	.section	.nv.shared._Z16calculoTrapezioslddlddPdl,"aw",@nobits
	.sectionflags	@""
	.align	8
.nv.shared._Z16calculoTrapezioslddlddPdl:
	.zero		5120


//--------------------- .nv.shared.reserved.0     --------------------------
	.section	.nv.shared.reserved.0,"aw",@nobits
	.weak		__nv_reservedSMEM_offset_0_alias
	.size		__nv_reservedSMEM_offset_0_alias, 0, 64
	.other		__nv_reservedSMEM_offset_0_alias,@"STO_CUDA_RESERVED_SHARED STV_DEFAULT"
__nv_reservedSMEM_offset_0_alias:
	.zero		0
	.zero		64


//--------------------- .nv.constant0._Z16calculoTrapezioslddlddPdl --------------------------
	.section	.nv.constant0._Z16calculoTrapezioslddlddPdl,"a",@progbits
	.sectionflags	@""
	.align	4
.nv.constant0._Z16calculoTrapezioslddlddPdl:
	.zero		960


//--------------------- SYMBOLS --------------------------

	.type		.nv.reservedSmem.offset0,@object
	.size		.nv.reservedSmem.offset0,0x4
	.type		.nv.reservedSmem.cap,@object
	.size		.nv.reservedSmem.cap,0x4
